# CuTe-DSL kernel — source=cudnn_frontend_dsl family=gemm_swiglu
# config = {"ab_dtype": "Float16", "c_dtype": "BFloat16", "mma_mn": [64, 128], "cluster_mn": [1, 1]}


// ===== COMPILED SASS (sm_100a) =====

	.target	sm_100a

	.elftype	@"ET_EXEC"


//--------------------- .note.nv.tkinfo           --------------------------
	.section	.note.nv.tkinfo,"",@"SHT_NOTE"
	.sectionflags	@"SHF_NOTE_NV_TKINFO"
	.tkinfo
        /*0018*/ 	.word	0x00000081
        /*0030*/ 	.string	""
        /*0030*/ 	.string	"ptxas"
        /*0030*/ 	.string	"Cuda compilation tools, release 12.9, V12.9.83"
        /*0030*/ 	.string	"Build system must define TOOLS_VERSION_EXTENDED"
        /*0030*/ 	.string	"-O 3 -arch sm_100a "



//--------------------- .note.nv.cuver            --------------------------
	.section	.note.nv.cuver,"",@"SHT_NOTE"
	.sectionflags	@"SHF_NOTE_NV_CUVER"
        /*0018*/ 	.short	0x0001
        /*001a*/ 	.short	0x0064
        /*001c*/ 	.short	0x0001
        /*001e*/ 	.short	0x0000
        /*0020*/ 	.short	0x0001
        /*0022*/ 	.short	0x0000


//--------------------- .nv.info                  --------------------------
	.section	.nv.info,"",@"SHT_CUDA_INFO"
	.align	4


	//----- nvinfo : EIATTR_REGCOUNT
	.align		4
        /*0000*/ 	.byte	0x04, 0x2f
        /*0002*/ 	.short	(.L_4 - .L_3)
	.align		4
.L_3:
        /*0004*/ 	.word	index@(kernel_cutlass_kernel_cudnngemm_swigludense_gemm_persistent_swigluPersistentDenseGemmKernel_object_at__TiledMMA_ThrLayoutVMNK11110000_PermutationMNK____MMAAtom_ThrID10_ShapeMNK6412816_TVL_0)
        /*0008*/ 	.word	0x00000067


	//----- nvinfo : EIATTR_FRAME_SIZE
	.align		4
.L_4:
        /*000c*/ 	.byte	0x04, 0x11
        /*000e*/ 	.short	(.L_6 - .L_5)
	.align		4
.L_5:
        /*0010*/ 	.word	index@($__internal_2_$__cuda_sm10x_tcgen05_guardrail_trap_unallocated_columns_being_dealloced)
        /*0014*/ 	.word	0x00000000


	//----- nvinfo : EIATTR_FRAME_SIZE
	.align		4
.L_6:
        /*0018*/ 	.byte	0x04, 0x11
        /*001a*/ 	.short	(.L_8 - .L_7)
	.align		4
.L_7:
        /*001c*/ 	.word	index@($__internal_1_$__cuda_sm10x_tcgen05_guardrail_trap_phase_invalid_during_alloc)
        /*0020*/ 	.word	0x00000000


	//----- nvinfo : EIATTR_FRAME_SIZE
	.align		4
.L_8:
        /*0024*/ 	.byte	0x04, 0x11
        /*0026*/ 	.short	(.L_10 - .L_9)
	.align		4
.L_9:
        /*0028*/ 	.word	index@($__internal_0_$__cuda_sm10x_tcgen05_guardrail_trap_col_being_dealloced_not_returned_by_alloc)
        /*002c*/ 	.word	0x00000000


	//----- nvinfo : EIATTR_FRAME_SIZE
	.align		4
.L_10:
        /*0030*/ 	.byte	0x04, 0x11
        /*0032*/ 	.short	(.L_12 - .L_11)
	.align		4
.L_11:
        /*0034*/ 	.word	index@(kernel_cutlass_kernel_cudnngemm_swigludense_gemm_persistent_swigluPersistentDenseGemmKernel_object_at__TiledMMA_ThrLayoutVMNK11110000_PermutationMNK____MMAAtom_ThrID10_ShapeMNK6412816_TVL_0)
        /*0038*/ 	.word	0x00000000


	//----- nvinfo : EIATTR_MIN_STACK_SIZE
	.align		4
.L_12:
        /*003c*/ 	.byte	0x04, 0x12
        /*003e*/ 	.short	(.L_14 - .L_13)
	.align		4
.L_13:
        /*0040*/ 	.word	index@(kernel_cutlass_kernel_cudnngemm_swigludense_gemm_persistent_swigluPersistentDenseGemmKernel_object_at__TiledMMA_ThrLayoutVMNK11110000_PermutationMNK____MMAAtom_ThrID10_ShapeMNK6412816_TVL_0)
        /*0044*/ 	.word	0x00000000
.L_14:


//--------------------- .nv.info.kernel_cutlass_kernel_cudnngemm_swigludense_gemm_persistent_swigluPersistentDenseGemmKernel_object_at__TiledMMA_ThrLayoutVMNK11110000_PermutationMNK____MMAAtom_ThrID10_ShapeMNK6412816_TVL_0 --------------------------
	.section	.nv.info.kernel_cutlass_kernel_cudnngemm_swigludense_gemm_persistent_swigluPersistentDenseGemmKernel_object_at__TiledMMA_ThrLayoutVMNK11110000_PermutationMNK____MMAAtom_ThrID10_ShapeMNK6412816_TVL_0,"",@"SHT_CUDA_INFO"
	.sectionflags	@""
	.align	4


	//----- nvinfo : EIATTR_CUDA_API_VERSION
	.align		4
        /*0000*/ 	.byte	0x04, 0x37
        /*0002*/ 	.short	(.L_16 - .L_15)
.L_15:
        /*0004*/ 	.word	0x00000081


	//----- nvinfo : EIATTR_KPARAM_INFO
	.align		4
.L_16:
        /*0008*/ 	.byte	0x04, 0x17
        /*000a*/ 	.short	(.L_18 - .L_17)
.L_17:
        /*000c*/ 	.word	0x00000000
        /*0010*/ 	.short	0x0008
        /*0012*/ 	.short	0x0264
        /*0014*/ 	.byte	0x00, 0xf0, 0x11, 0x00


	//----- nvinfo : EIATTR_KPARAM_INFO
	.align		4
.L_18:
        /*0018*/ 	.byte	0x04, 0x17
        /*001a*/ 	.short	(.L_20 - .L_19)
.L_19:
        /*001c*/ 	.word	0x00000000
        /*0020*/ 	.short	0x0007
        /*0022*/ 	.short	0x0258
        /*0024*/ 	.byte	0x00, 0xf0, 0x31, 0x00


	//----- nvinfo : EIATTR_KPARAM_INFO
	.align		4
.L_20:
        /*0028*/ 	.byte	0x04, 0x17
        /*002a*/ 	.short	(.L_22 - .L_21)
.L_21:
        /*002c*/ 	.word	0x00000000
        /*0030*/ 	.short	0x0006
        /*0032*/ 	.short	0x024c
        /*0034*/ 	.byte	0x00, 0xf0, 0x31, 0x00


	//----- nvinfo : EIATTR_KPARAM_INFO
	.align		4
.L_22:
        /*0038*/ 	.byte	0x04, 0x17
        /*003a*/ 	.short	(.L_24 - .L_23)
.L_23:
        /*003c*/ 	.word	0x00000000
        /*0040*/ 	.short	0x0005
        /*0042*/ 	.short	0x0240
        /*0044*/ 	.byte	0x00, 0xf0, 0x31, 0x00


	//----- nvinfo : EIATTR_KPARAM_INFO
	.align		4
.L_24:
        /*0048*/ 	.byte	0x04, 0x17
        /*004a*/ 	.short	(.L_26 - .L_25)
.L_25:
        /*004c*/ 	.word	0x00000000
        /*0050*/ 	.short	0x0004
        /*0052*/ 	.short	0x01c0
        /*0054*/ 	.byte	0x00, 0xf0, 0x01, 0x02


	//----- nvinfo : EIATTR_KPARAM_INFO
	.align		4
.L_26:
        /*0058*/ 	.byte	0x04, 0x17
        /*005a*/ 	.short	(.L_28 - .L_27)
.L_27:
        /*005c*/ 	.word	0x00000000
        /*0060*/ 	.short	0x0003
        /*0062*/ 	.short	0x0140
        /*0064*/ 	.byte	0x00, 0xf0, 0x01, 0x02


	//----- nvinfo : EIATTR_KPARAM_INFO
	.align		4
.L_28:
        /*0068*/ 	.byte	0x04, 0x17
        /*006a*/ 	.short	(.L_30 - .L_29)
.L_29:
        /*006c*/ 	.word	0x00000000
        /*0070*/ 	.short	0x0002
        /*0072*/ 	.short	0x00c0
        /*0074*/ 	.byte	0x00, 0xf0, 0x01, 0x02


	//----- nvinfo : EIATTR_KPARAM_INFO
	.align		4
.L_30:
        /*0078*/ 	.byte	0x04, 0x17
        /*007a*/ 	.short	(.L_32 - .L_31)
.L_31:
        /*007c*/ 	.word	0x00000000
        /*0080*/ 	.short	0x0001
        /*0082*/ 	.short	0x0040
        /*0084*/ 	.byte	0x00, 0xf0, 0x01, 0x02


	//----- nvinfo : EIATTR_KPARAM_INFO
	.align		4
.L_32:
        /*0088*/ 	.byte	0x04, 0x17
        /*008a*/ 	.short	(.L_34 - .L_33)
.L_33:
        /*008c*/ 	.word	0x00000000
        /*0090*/ 	.short	0x0000
        /*0092*/ 	.short	0x0000
        /*0094*/ 	.byte	0x00, 0xf0, 0x0d, 0x00


	//----- nvinfo : EIATTR_AT_ENTRY_FRAGMENTS
	.align		4
.L_34:
        /*0098*/ 	.byte	0x04, 0x4f
        /*009a*/ 	.short	(.L_36 - .L_35)


	//   ....[0]....
.L_35:
        /*009c*/ 	.word	0x00000004


	//----- nvinfo : EIATTR_RESERVED_SMEM_USED
	.align		4
.L_36:
        /*00a0*/ 	.byte	0x01, 0x41
	.zero		2


	//----- nvinfo : EIATTR_SPARSE_MMA_MASK
	.align		4
        /*00a4*/ 	.byte	0x03, 0x50
        /*00a6*/ 	.short	0x0000


	//----- nvinfo : EIATTR_TCGEN05_1CTA_USED
	.align		4
        /*00a8*/ 	.byte	0x01, 0x51
	.zero		2


	//----- nvinfo : EIATTR_MAXREG_COUNT
	.align		4
        /*00ac*/ 	.byte	0x03, 0x1b
        /*00ae*/ 	.short	0x00ff


	//----- nvinfo : EIATTR_NUM_BARRIERS
	.align		4
        /*00b0*/ 	.byte	0x02, 0x4c
        /*00b2*/ 	.byte	0x03
	.zero		1


	//----- nvinfo : EIATTR_INT_WARP_WIDE_INSTR_OFFSETS
	.align		4
        /*00b4*/ 	.byte	0x04, 0x31
        /*00b6*/ 	.short	(.L_38 - .L_37)


	//   ....[0]....
.L_37:
        /*00b8*/ 	.word	0x00003b90


	//   ....[1]....
        /*00bc*/ 	.word	0x00003bd0


	//----- nvinfo : EIATTR_COOP_GROUP_MASK_REGIDS
	.align		4
.L_38:
        /*00c0*/ 	.byte	0x04, 0x29
        /*00c2*/ 	.short	(.L_40 - .L_39)


	//   ....[0]....
.L_39:
        /*00c4*/ 	.word	0xffffffff


	//   ....[1]....
        /*00c8*/ 	.word	0xffffffff


	//   ....[2]....
        /*00cc*/ 	.word	0xffffffff


	//   ....[3]....
        /*00d0*/ 	.word	0xffffffff


	//----- nvinfo : EIATTR_COOP_GROUP_INSTR_OFFSETS
	.align		4
.L_40:
        /*00d4*/ 	.byte	0x04, 0x28
        /*00d6*/ 	.short	(.L_42 - .L_41)


	//   ....[0]....
.L_41:
        /*00d8*/ 	.word	0x000016b0


	//   ....[1]....
        /*00dc*/ 	.word	0x00001970


	//   ....[2]....
        /*00e0*/ 	.word	0x00003a20


	//   ....[3]....
        /*00e4*/ 	.word	0x00003c80


	//----- nvinfo : EIATTR_VRC_CTA_INIT_COUNT
	.align		4
.L_42:
        /*00e8*/ 	.byte	0x02, 0x4a
        /*00ea*/ 	.byte	0x80
	.zero		1


	//----- nvinfo : EIATTR_MBARRIER_INSTR_OFFSETS
	.align		4
        /*00ec*/ 	.byte	0x04, 0x39
        /*00ee*/ 	.short	(.L_44 - .L_43)


	//   ....[0]....
.L_43:
        /*00f0*/ 	.word	0x00000260
        /*00f4*/ 	.word	0x000000ff
        /*00f8*/ 	.word	0x00000000
        /*00fc*/ 	.short	0x0100
        /*00fe*/ 	.byte	0x05
	.zero		1


	//   ....[1]....
        /*0100*/ 	.word	0x00000270
        /*0104*/ 	.word	0x000000ff
        /*0108*/ 	.word	0x00000008
        /*010c*/ 	.short	0x0100
        /*010e*/ 	.byte	0x05
	.zero		1


	//   ....[2]....
        /*0110*/ 	.word	0x00000280
        /*0114*/ 	.word	0x000000ff
        /*0118*/ 	.word	0x00000010
        /*011c*/ 	.short	0x0100
        /*011e*/ 	.byte	0x05
	.zero		1


	//   ....[3]....
        /*0120*/ 	.word	0x00000290
        /*0124*/ 	.word	0x000000ff
        /*0128*/ 	.word	0x00000018
        /*012c*/ 	.short	0x0100
        /*012e*/ 	.byte	0x05
	.zero		1


	//   ....[4]....
        /*0130*/ 	.word	0x000002a0
        /*0134*/ 	.word	0x000000ff
        /*0138*/ 	.word	0x00000020
        /*013c*/ 	.short	0x0100
        /*013e*/ 	.byte	0x05
	.zero		1


	//   ....[5]....
        /*0140*/ 	.word	0x000002b0
        /*0144*/ 	.word	0x000000ff
        /*0148*/ 	.word	0x00000028
        /*014c*/ 	.short	0x0100
        /*014e*/ 	.byte	0x05
	.zero		1


	//   ....[6]....
        /*0150*/ 	.word	0x000002c0
        /*0154*/ 	.word	0x000000ff
        /*0158*/ 	.word	0x00000030
        /*015c*/ 	.short	0x0100
        /*015e*/ 	.byte	0x05
	.zero		1


	//   ....[7]....
        /*0160*/ 	.word	0x000002d0
        /*0164*/ 	.word	0x000000ff
        /*0168*/ 	.word	0x00000038
        /*016c*/ 	.short	0x0100
        /*016e*/ 	.byte	0x05
	.zero		1


	//   ....[8]....
        /*0170*/ 	.word	0x000002e0
        /*0174*/ 	.word	0x000000ff
        /*0178*/ 	.word	0x00000040
        /*017c*/ 	.short	0x0100
        /*017e*/ 	.byte	0x05
	.zero		1


	//   ....[9]....
        /*0180*/ 	.word	0x000002f0
        /*0184*/ 	.word	0x000000ff
        /*0188*/ 	.word	0x00000048
        /*018c*/ 	.short	0x0100
        /*018e*/ 	.byte	0x05
	.zero		1


	//   ....[10]....
        /*0190*/ 	.word	0x00000300
        /*0194*/ 	.word	0x000000ff
        /*0198*/ 	.word	0x00000050
        /*019c*/ 	.short	0x0100
        /*019e*/ 	.byte	0x05
	.zero		1


	//   ....[11]....
        /*01a0*/ 	.word	0x00000310
        /*01a4*/ 	.word	0x000000ff
        /*01a8*/ 	.word	0x00000058
        /*01ac*/ 	.short	0x0100
        /*01ae*/ 	.byte	0x05
	.zero		1


	//   ....[12]....
        /*01b0*/ 	.word	0x00000320
        /*01b4*/ 	.word	0x000000ff
        /*01b8*/ 	.word	0x00000060
        /*01bc*/ 	.short	0x0100
        /*01be*/ 	.byte	0x05
	.zero		1


	//   ....[13]....
        /*01c0*/ 	.word	0x00000330
        /*01c4*/ 	.word	0x000000ff
        /*01c8*/ 	.word	0x00000068
        /*01cc*/ 	.short	0x0100
        /*01ce*/ 	.byte	0x05
	.zero		1


	//   ....[14]....
        /*01d0*/ 	.word	0x00000470
        /*01d4*/ 	.word	0x000000ff
        /*01d8*/ 	.word	0x00000070
        /*01dc*/ 	.short	0x0100
        /*01de*/ 	.byte	0x06
	.zero		1


	//   ....[15]....
        /*01e0*/ 	.word	0x00000480
        /*01e4*/ 	.word	0x000000ff
        /*01e8*/ 	.word	0x00000078
        /*01ec*/ 	.short	0x0100
        /*01ee*/ 	.byte	0x06
	.zero		1


	//   ....[16]....
        /*01f0*/ 	.word	0x00000490
        /*01f4*/ 	.word	0x000000ff
        /*01f8*/ 	.word	0x00000080
        /*01fc*/ 	.short	0x0100
        /*01fe*/ 	.byte	0x06
	.zero		1


	//   ....[17]....
        /*0200*/ 	.word	0x000004a0
        /*0204*/ 	.word	0x000000ff
        /*0208*/ 	.word	0x00000088
        /*020c*/ 	.short	0x0100
        /*020e*/ 	.byte	0x06
	.zero		1


	//   ....[18]....
        /*0210*/ 	.word	0x00000850
        /*0214*/ 	.word	0x000000ff
        /*0218*/ 	.word	0x00000038
        /*021c*/ 	.short	0x010a
        /*021e*/ 	.byte	0x05
	.zero		1


	//   ....[19]....
        /*0220*/ 	.word	0x00000960
        /*0224*/ 	.word	0x000000ff
        /*0228*/ 	.word	0x00000038
        /*022c*/ 	.short	0x010a
        /*022e*/ 	.byte	0x09
	.zero		1


	//   ....[20]....
        /*0230*/ 	.word	0x00000a80
        /*0234*/ 	.word	0x000000ff
        /*0238*/ 	.word	0x00000038
        /*023c*/ 	.short	0x010a
        /*023e*/ 	.byte	0x1a
	.zero		1


	//   ....[21]....
        /*0240*/ 	.word	0x00000e40
        /*0244*/ 	.word	0x000000ff
        /*0248*/ 	.word	0x00000038
        /*024c*/ 	.short	0x010a
        /*024e*/ 	.byte	0x04
	.zero		1


	//   ....[22]....
        /*0250*/ 	.word	0x00001190
        /*0254*/ 	.word	0x000000ff
        /*0258*/ 	.word	0x00000000
        /*025c*/ 	.short	0x010a
        /*025e*/ 	.byte	0x06
	.zero		1


	//   ....[23]....
        /*0260*/ 	.word	0x000011c0
        /*0264*/ 	.word	0x000000ff
        /*0268*/ 	.word	0x00000080
        /*026c*/ 	.short	0x010a
        /*026e*/ 	.byte	0x07
	.zero		1


	//   ....[24]....
        /*0270*/ 	.word	0x00001360
        /*0274*/ 	.word	0x000000ff
        /*0278*/ 	.word	0x00000000
        /*027c*/ 	.short	0x010a
        /*027e*/ 	.byte	0x05
	.zero		1


	//   ....[25]....
        /*0280*/ 	.word	0x000014c0
        /*0284*/ 	.word	0x000000ff
        /*0288*/ 	.word	0x00000000
        /*028c*/ 	.short	0x010a
        /*028e*/ 	.byte	0x06
	.zero		1


	//   ....[26]....
        /*0290*/ 	.word	0x00001650
        /*0294*/ 	.word	0x000000ff
        /*0298*/ 	.word	0x00000080
        /*029c*/ 	.short	0x010a
        /*029e*/ 	.byte	0x04
	.zero		1


	//   ....[27]....
        /*02a0*/ 	.word	0x00001f20
        /*02a4*/ 	.word	0x00000003
        /*02a8*/ 	.word	0x00000070
        /*02ac*/ 	.short	0x010a
        /*02ae*/ 	.byte	0xff
	.zero		1


	//   ....[28]....
        /*02b0*/ 	.word	0x00003800
        /*02b4*/ 	.word	0x00000003
        /*02b8*/ 	.word	0x00000080
        /*02bc*/ 	.short	0x0101
        /*02be*/ 	.byte	0xff
	.zero		1


	//   ....[29]....
        /*02c0*/ 	.word	0x00003ce0
        /*02c4*/ 	.word	0x00000002
        /*02c8*/ 	.word	0x00000038
        /*02cc*/ 	.short	0x010a
        /*02ce*/ 	.byte	0xff
	.zero		1


	//   ....[30]....
        /*02d0*/ 	.word	0x00003d60
        /*02d4*/ 	.word	0x00000002
        /*02d8*/ 	.word	0x00000038
        /*02dc*/ 	.short	0x010a
        /*02de*/ 	.byte	0xff
	.zero		1


	//   ....[31]....
        /*02e0*/ 	.word	0x00003de0
        /*02e4*/ 	.word	0x00000002
        /*02e8*/ 	.word	0x00000080
        /*02ec*/ 	.short	0x010a
        /*02ee*/ 	.byte	0xff
	.zero		1


	//   ....[32]....
        /*02f0*/ 	.word	0x00003e60
        /*02f4*/ 	.word	0x00000002
        /*02f8*/ 	.word	0x00000000
        /*02fc*/ 	.short	0x010a
        /*02fe*/ 	.byte	0xff
	.zero		1


	//   ....[33]....
        /*0300*/ 	.word	0x00003ed0
        /*0304*/ 	.word	0x00000002
        /*0308*/ 	.word	0x00000080
        /*030c*/ 	.short	0x010a
        /*030e*/ 	.byte	0xff
	.zero		1


	//   ....[34]....
        /*0310*/ 	.word	0x00003f30
        /*0314*/ 	.word	0x00000003
        /*0318*/ 	.word	0x00000070
        /*031c*/ 	.short	0x010a
        /*031e*/ 	.byte	0xff
	.zero		1


	//----- nvinfo : EIATTR_NUM_MBARRIERS
	.align		4
.L_44:
        /*0320*/ 	.byte	0x03, 0x38
        /*0322*/ 	.short	0x0012


	//----- nvinfo : EIATTR_EXIT_INSTR_OFFSETS
	.align		4
        /*0324*/ 	.byte	0x04, 0x1c
        /*0326*/ 	.short	(.L_46 - .L_45)


	//   ....[0]....
.L_45:
        /*0328*/ 	.word	0x00001680


	//   ....[1]....
        /*032c*/ 	.word	0x00003ca0


	//----- nvinfo : EIATTR_REQNTID
	.align		4
.L_46:
        /*0330*/ 	.byte	0x04, 0x10
        /*0332*/ 	.short	(.L_48 - .L_47)
.L_47:
        /*0334*/ 	.word	0x000000c0
        /*0338*/ 	.word	0x00000001
        /*033c*/ 	.word	0x00000001


	//----- nvinfo : EIATTR_CRS_STACK_SIZE
	.align		4
.L_48:
        /*0340*/ 	.byte	0x04, 0x1e
        /*0342*/ 	.short	(.L_50 - .L_49)
.L_49:
        /*0344*/ 	.word	0x00000000


	//----- nvinfo : EIATTR_CBANK_PARAM_SIZE
	.align		4
.L_50:
        /*0348*/ 	.byte	0x03, 0x19
        /*034a*/ 	.short	0x0268


	//----- nvinfo : EIATTR_PARAM_CBANK
	.align		4
        /*034c*/ 	.byte	0x04, 0x0a
        /*034e*/ 	.short	(.L_52 - .L_51)
	.align		4
.L_51:
        /*0350*/ 	.word	index@(.nv.constant0.kernel_cutlass_kernel_cudnngemm_swigludense_gemm_persistent_swigluPersistentDenseGemmKernel_object_at__TiledMMA_ThrLayoutVMNK11110000_PermutationMNK____MMAAtom_ThrID10_ShapeMNK6412816_TVL_0)
        /*0354*/ 	.short	0x0380
        /*0356*/ 	.short	0x0268


	//----- nvinfo : EIATTR_SW_WAR
	.align		4
.L_52:
        /*0358*/ 	.byte	0x04, 0x36
        /*035a*/ 	.short	(.L_54 - .L_53)
.L_53:
        /*035c*/ 	.word	0x00000008
.L_54:


//--------------------- .nv.compat                --------------------------
	.section	.nv.compat,"",@"SHT_CUDA_COMPAT_INFO"
	.align	4
        /*0000*/ 	.byte	0x02, 0x02, 0x02, 0x00, 0x02, 0x05, 0x05, 0x00, 0x02, 0x03, 0x01, 0x00, 0x02, 0x06, 0x01, 0x00


//--------------------- .nv.callgraph             --------------------------
	.section	.nv.callgraph,"",@"SHT_CUDA_CALLGRAPH"
	.align	4
	.sectionentsize	8
	.align		4
        /*0000*/ 	.word	0x00000000
	.align		4
        /*0004*/ 	.word	0xffffffff
	.align		4
        /*0008*/ 	.word	0x00000000
	.align		4
        /*000c*/ 	.word	0xfffffffe
	.align		4
        /*0010*/ 	.word	0x00000000
	.align		4
        /*0014*/ 	.word	0xfffffffd
	.align		4
        /*0018*/ 	.word	0x00000000
	.align		4
        /*001c*/ 	.word	0xfffffffc


//--------------------- .text.kernel_cutlass_kernel_cudnngemm_swigludense_gemm_persistent_swigluPersistentDenseGemmKernel_object_at__TiledMMA_ThrLayoutVMNK11110000_PermutationMNK____MMAAtom_ThrID10_ShapeMNK6412816_TVL_0 --------------------------
	.section	.text.kernel_cutlass_kernel_cudnngemm_swigludense_gemm_persistent_swigluPersistentDenseGemmKernel_object_at__TiledMMA_ThrLayoutVMNK11110000_PermutationMNK____MMAAtom_ThrID10_ShapeMNK6412816_TVL_0,"ax",@progbits
	.align	128
        .global         kernel_cutlass_kernel_cudnngemm_swigludense_gemm_persistent_swigluPersistentDenseGemmKernel_object_at__TiledMMA_ThrLayoutVMNK11110000_PermutationMNK____MMAAtom_ThrID10_ShapeMNK6412816_TVL_0
        .type           kernel_cutlass_kernel_cudnngemm_swigludense_gemm_persistent_swigluPersistentDenseGemmKernel_object_at__TiledMMA_ThrLayoutVMNK11110000_PermutationMNK____MMAAtom_ThrID10_ShapeMNK6412816_TVL_0,@function
        .size           kernel_cutlass_kernel_cudnngemm_swigludense_gemm_persistent_swigluPersistentDenseGemmKernel_object_at__TiledMMA_ThrLayoutVMNK11110000_PermutationMNK____MMAAtom_ThrID10_ShapeMNK6412816_TVL_0,(.L_x_44 - kernel_cutlass_kernel_cudnngemm_swigludense_gemm_persistent_swigluPersistentDenseGemmKernel_object_at__TiledMMA_ThrLayoutVMNK11110000_PermutationMNK____MMAAtom_ThrID10_ShapeMNK6412816_TVL_0)
        .other          kernel_cutlass_kernel_cudnngemm_swigludense_gemm_persistent_swigluPersistentDenseGemmKernel_object_at__TiledMMA_ThrLayoutVMNK11110000_PermutationMNK____MMAAtom_ThrID10_ShapeMNK6412816_TVL_0,@"STO_CUDA_ENTRY STV_DEFAULT"
kernel_cutlass_kernel_cudnngemm_swigludense_gemm_persistent_swigluPersistentDenseGemmKernel_object_at__TiledMMA_ThrLayoutVMNK11110000_PermutationMNK____MMAAtom_ThrID10_ShapeMNK6412816_TVL_0:
.text.kernel_cutlass_kernel_cudnngemm_swigludense_gemm_persistent_swigluPersistentDenseGemmKernel_object_at__TiledMMA_ThrLayoutVMNK11110000_PermutationMNK____MMAAtom_ThrID10_ShapeMNK6412816_TVL_0:
[----:B------:R-:W1:Y:S01]  /*0000*/  LDC R1, c[0x0][0x37c] ;  /* 0x0000df00ff017b82 */ /* 0x000e620000000800 */
[----:B------:R-:W2:Y:S01]  /*0010*/  S2R R0, SR_TID.X ;  /* 0x0000000000007919 */ /* 0x000ea20000002100 */
[----:B------:R-:W3:Y:S01]  /*0020*/  LDCU.U8 UR5, c[0x0][0x382] ;  /* 0x00007040ff0577ac */ /* 0x000ee20008000000 */
[----:B------:R-:W4:Y:S01]  /*0030*/  LDCU.U8 UR4, c[0x0][0x381] ;  /* 0x00007020ff0477ac */ /* 0x000f220008000000 */
[----:B---3--:R-:W-:Y:S02]  /*0040*/  ULOP3.LUT UR5, UR5, 0x1, URZ, 0xc0, !UPT ;  /* 0x0000000105057892 */ /* 0x008fe4000f8ec0ff */
[----:B----4-:R-:W-:Y:S02]  /*0050*/  ULOP3.LUT UR4, UR4, 0x1, URZ, 0xc0, !UPT ;  /* 0x0000000104047892 */ /* 0x010fe4000f8ec0ff */
[----:B------:R-:W-:Y:S02]  /*0060*/  UISETP.NE.U32.AND UP5, UPT, UR5, 0x1, UPT ;  /* 0x000000010500788c */ /* 0x000fe4000bfa5070 */
[----:B------:R-:W-:Y:S01]  /*0070*/  UISETP.NE.U32.AND UP4, UPT, UR4, 0x1, UPT ;  /* 0x000000010400788c */ /* 0x000fe2000bf85070 */
[----:B--2---:R-:W-:-:S04]  /*0080*/  SHF.R.U32.HI R5, RZ, 0x5, R0 ;  /* 0x00000005ff057819 */ /* 0x004fc80000011600 */
[----:B------:R-:W-:-:S13]  /*0090*/  ISETP.NE.AND P1, PT, R5, 0x5, PT ;  /* 0x000000050500780c */ /* 0x000fda0003f25270 */
[----:B-1----:R-:W-:Y:S05]  /*00a0*/  @P1 BRA `(.L_x_0) ;  /* 0x00000000003c1947 */ /* 0x002fea0003800000 */
[----:B------:R-:W1:Y:S02]  /*00b0*/  LDCU.64 UR4, c[0x0][0x348] ;  /* 0x00006900ff0477ac */ /* 0x000e640008000a00 */
[----:B-1----:R-:W-:Y:S02]  /*00c0*/  UIADD3 UR10, UP3, UPT, UR4, 0x40, URZ ;  /* 0x00000040040a7890 */ /* 0x002fe4000ff7e0ff */
[----:B------:R-:W-:Y:S02]  /*00d0*/  UIADD3 UR8, UP2, UPT, UR4, 0xc0, URZ ;  /* 0x000000c004087890 */ /* 0x000fe4000ff5e0ff */
[----:B------:R-:W-:Y:S02]  /*00e0*/  UIADD3 UR6, UP1, UPT, UR4, 0x140, URZ ;  /* 0x0000014004067890 */ /* 0x000fe4000ff3e0ff */
[----:B------:R-:W-:Y:S02]  /*00f0*/  UIADD3 UR4, UP0, UPT, UR4, 0x1c0, URZ ;  /* 0x000001c004047890 */ /* 0x000fe4000ff1e0ff */
[----:B------:R-:W-:-:S02]  /*0100*/  UIADD3.X UR11, UPT, UPT, URZ, UR5, URZ, UP3, !UPT ;  /* 0x00000005ff0b7290 */ /* 0x000fc40009ffe4ff */
[----:B------:R-:W-:Y:S02]  /*0110*/  UIADD3.X UR9, UPT, UPT, URZ, UR5, URZ, UP2, !UPT ;  /* 0x00000005ff097290 */ /* 0x000fe400097fe4ff */
[----:B------:R-:W-:Y:S02]  /*0120*/  UIADD3.X UR7, UPT, UPT, URZ, UR5, URZ, UP1, !UPT ;  /* 0x00000005ff077290 */ /* 0x000fe40008ffe4ff */
[----:B------:R-:W-:Y:S02]  /*0130*/  UIADD3.X UR5, UPT, UPT, URZ, UR5, URZ, UP0, !UPT ;  /* 0x00000005ff057290 */ /* 0x000fe400087fe4ff */
[----:B------:R-:W-:Y:S01]  /*0140*/  UPLOP3.LUT UP2, UPT, UPT, UPT, UPT, 0x40, 0x4 ;  /* 0x000000000004789c */ /* 0x000fe20003f4e870 */
[----:B------:R1:W-:Y:S02]  /*0150*/  UTMACCTL.PF [UR10] ;  /* 0x000000000a0079b9 */ /* 0x0003e40008040000 */
[----:B------:R1:W-:Y:S02]  /*0160*/  UTMACCTL.PF [UR8] ;  /* 0x00000000080079b9 */ /* 0x0003e40008040000 */
[----:B------:R1:W-:Y:S02]  /*0170*/  UTMACCTL.PF [UR6] ;  /* 0x00000000060079b9 */ /* 0x0003e40008040000 */
[----:B------:R1:W-:Y:S02]  /*0180*/  UTMACCTL.PF [UR4] ;  /* 0x00000000040079b9 */ /* 0x0003e40008040000 */
[----:B-1----:R-:W-:Y:S05]  /*0190*/  BRA `(.L_x_1) ;  /* 0x00000000006c7947 */ /* 0x002fea0003800000 */
.L_x_0:
[----:B------:R-:W-:Y:S01]  /*01a0*/  ISETP.NE.AND P0, PT, R5, RZ, PT ;  /* 0x000000ff0500720c */ /* 0x000fe20003f05270 */
[----:B------:R-:W-:-:S12]  /*01b0*/  UPLOP3.LUT UP2, UPT, UPT, UPT, UPT, 0x40, 0x4 ;  /* 0x000000000004789c */ /* 0x000fd80003f4e870 */
[----:B------:R-:W-:Y:S05]  /*01c0*/  @P0 BRA `(.L_x_1) ;  /* 0x0000000000600947 */ /* 0x000fea0003800000 */
[----:B------:R-:W1:Y:S01]  /*01d0*/  S2UR UR5, SR_CgaCtaId ;  /* 0x00000000000579c3 */ /* 0x000e620000008800 */
[----:B------:R-:W-:Y:S01]  /*01e0*/  UMOV UR6, 0x400 ;  /* 0x0000040000067882 */ /* 0x000fe20000000000 */
[----:B------:R-:W-:Y:S01]  /*01f0*/  UMOV UR4, 0x1 ;  /* 0x0000000100047882 */ /* 0x000fe20000000000 */
[----:B------:R-:W-:Y:S02]  /*0200*/  UPLOP3.LUT UP2, UPT, UPT, UPT, UPT, 0x80, 0x8 ;  /* 0x000000000008789c */ /* 0x000fe40003f4f070 */
[----:B-1----:R-:W-:Y:S02]  /*0210*/  ULEA UR5, UR5, UR6, 0x18 ;  /* 0x0000000605057291 */ /* 0x002fe4000f8ec0ff */
[----:B------:R-:W-:-:S04]  /*0220*/  UIADD3 UR6, UPT, UPT, -UR4, 0x100000, URZ ;  /* 0x0010000004067890 */ /* 0x000fc8000fffe1ff */
[----:B------:R-:W-:Y:S02]  /*0230*/  USHF.L.U32 UR7, UR6, 0xb, URZ ;  /* 0x0000000b06077899 */ /* 0x000fe400080006ff */
[----:B------:R-:W-:Y:S01]  /*0240*/  USHF.L.U32 UR6, UR6, 0x1, URZ ;  /* 0x0000000106067899 */ /* 0x000fe200080006ff */
[----:B------:R-:W1:Y:S11]  /*0250*/  FENCE.VIEW.ASYNC.S ;  /* 0x00000000000073c6 */ /* 0x000e760000000000 */
[----:B-1----:R1:W2:Y:S01]  /*0260*/  SYNCS.EXCH.64 URZ, [UR5], UR6 ;  /* 0x0000000605ff75b2 */ /* 0x0022a20008000100 */
[----:B------:R1:W3:Y:S01]  /*0270*/  SYNCS.EXCH.64 URZ, [UR5+0x8], UR6 ;  /* 0x0000080605ff75b2 */ /* 0x0002e20008000100 */
[----:B------:R1:W4:Y:S01]  /*0280*/  SYNCS.EXCH.64 URZ, [UR5+0x10], UR6 ;  /* 0x0000100605ff75b2 */ /* 0x0003220008000100 */
[----:B------:R1:W5:Y:S01]  /*0290*/  SYNCS.EXCH.64 URZ, [UR5+0x18], UR6 ;  /* 0x0000180605ff75b2 */ /* 0x0003620008000100 */
[----:B------:R1:W1:Y:S01]  /*02a0*/  SYNCS.EXCH.64 URZ, [UR5+0x20], UR6 ;  /* 0x0000200605ff75b2 */ /* 0x0002620008000100 */
        /* <DEDUP_REMOVED lines=9> */
[----:B------:R-:W-:Y:S01]  /*0340*/  NOP ;  /* 0x0000000000007918 */ /* 0x000fe20000000000 */
.L_x_1:
[----:B------:R-:W-:Y:S01]  /*0350*/  NOP ;  /* 0x0000000000007918 */ /* 0x000fe20000000000 */
[----:B------:R-:W5:Y:S01]  /*0360*/  LDCU.U8 UR20, c[0x0][0x5c8] ;  /* 0x0000b900ff1477ac */ /* 0x000f620008000000 */
[----:B------:R-:W4:Y:S01]  /*0370*/  LDCU.U8 UR19, c[0x0][0x5c9] ;  /* 0x0000b920ff1377ac */ /* 0x000f220008000000 */
[----:B------:R-:W3:Y:S02]  /*0380*/  LDCU.U8 UR18, c[0x0][0x5d4] ;  /* 0x0000ba80ff1277ac */ /* 0x000ee40008000000 */
[----:B-12345:R-:W-:Y:S06]  /*0390*/  BAR.SYNC.DEFER_BLOCKING 0x0 ;  /* 0x0000000000007b1d */ /* 0x03efec0000010000 */
[----:B------:R-:W-:Y:S05]  /*03a0*/  BRA.U !UP2, `(.L_x_2) ;  /* 0x000000010a447547 */ /* 0x000fea000b800000 */
[----:B------:R-:W1:Y:S01]  /*03b0*/  S2UR UR6, SR_CgaCtaId ;  /* 0x00000000000679c3 */ /* 0x000e620000008800 */
[----:B------:R-:W-:Y:S01]  /*03c0*/  UMOV UR7, 0x400 ;  /* 0x0000040000077882 */ /* 0x000fe20000000000 */
[----:B------:R-:W-:Y:S01]  /*03d0*/  UMOV UR5, 0x1 ;  /* 0x0000000100057882 */ /* 0x000fe20000000000 */
[----:B------:R-:W-:Y:S01]  /*03e0*/  UMOV UR4, 0x4 ;  /* 0x0000000400047882 */ /* 0x000fe20000000000 */
[----:B------:R-:W-:-:S04]  /*03f0*/  UIADD3 UR8, UPT, UPT, -UR5, 0x100000, URZ ;  /* 0x0010000005087890 */ /* 0x000fc8000fffe1ff */
[----:B------:R-:W-:Y:S02]  /*0400*/  USHF.L.U32 UR9, UR8, 0xb, URZ ;  /* 0x0000000b08097899 */ /* 0x000fe400080006ff */
[----:B------:R-:W-:Y:S02]  /*0410*/  USHF.L.U32 UR8, UR8, 0x1, URZ ;  /* 0x0000000108087899 */ /* 0x000fe400080006ff */
[----:B------:R-:W-:-:S04]  /*0420*/  UIADD3 UR4, UPT, UPT, -UR4, 0x100000, URZ ;  /* 0x0010000004047890 */ /* 0x000fc8000fffe1ff */
[----:B------:R-:W-:Y:S02]  /*0430*/  USHF.L.U32 UR5, UR4, 0xb, URZ ;  /* 0x0000000b04057899 */ /* 0x000fe400080006ff */
[----:B------:R-:W-:Y:S02]  /*0440*/  USHF.L.U32 UR4, UR4, 0x1, URZ ;  /* 0x0000000104047899 */ /* 0x000fe400080006ff */
[----:B-1----:R-:W-:Y:S01]  /*0450*/  ULEA UR6, UR6, UR7, 0x18 ;  /* 0x0000000706067291 */ /* 0x002fe2000f8ec0ff */
[----:B------:R-:W1:Y:S11]  /*0460*/  FENCE.VIEW.ASYNC.S ;  /* 0x00000000000073c6 */ /* 0x000e760000000000 */
[----:B-1----:R1:W2:Y:S01]  /*0470*/  SYNCS.EXCH.64 URZ, [UR6+0x70], UR8 ;  /* 0x0000700806ff75b2 */ /* 0x0022a20008000100 */
[----:B------:R1:W3:Y:S01]  /*0480*/  SYNCS.EXCH.64 URZ, [UR6+0x78], UR8 ;  /* 0x0000780806ff75b2 */ /* 0x0002e20008000100 */
[----:B------:R1:W4:Y:S01]  /*0490*/  SYNCS.EXCH.64 URZ, [UR6+0x80], UR4 ;  /* 0x0000800406ff75b2 */ /* 0x0003220008000100 */
[----:B------:R1:W5:Y:S01]  /*04a0*/  SYNCS.EXCH.64 URZ, [UR6+0x88], UR4 ;  /* 0x0000880406ff75b2 */ /* 0x0003620008000100 */
[----:B------:R-:W-:Y:S01]  /*04b0*/  NOP ;  /* 0x0000000000007918 */ /* 0x000fe20000000000 */
.L_x_2:
[----:B------:R-:W-:Y:S01]  /*04c0*/  NOP ;  /* 0x0000000000007918 */ /* 0x000fe20000000000 */
[----:B--2345:R-:W-:Y:S06]  /*04d0*/  BAR.SYNC.DEFER_BLOCKING 0x0 ;  /* 0x0000000000007b1d */ /* 0x03cfec0000010000 */
[----:B------:R-:W2:Y:S01]  /*04e0*/  LDCU.U8 UR17, c[0x0][0x5d5] ;  /* 0x0000baa0ff1177ac */ /* 0x000ea20008000000 */
[----:B------:R-:W3:Y:S01]  /*04f0*/  LDCU.U8 UR16, c[0x0][0x5e0] ;  /* 0x0000bc00ff1077ac */ /* 0x000ee20008000000 */
[----:B------:R-:W4:Y:S01]  /*0500*/  LDCU.U8 UR15, c[0x0][0x5e1] ;  /* 0x0000bc20ff0f77ac */ /* 0x000f220008000000 */
[----:B------:R-:W-:Y:S01]  /*0510*/  NOP ;  /* 0x0000000000007918 */ /* 0x000fe20000000000 */
[----:B------:R-:W-:Y:S06]  /*0520*/  BAR.SYNC.DEFER_BLOCKING 0x0, 0xc0 ;  /* 0x0003000000007b1d */ /* 0x000fec0000010000 */
[----:B------:R-:W-:Y:S05]  /*0530*/  @P1 BRA `(.L_x_3) ;  /* 0x0000000800541947 */ /* 0x000fea0003800000 */
[----:B------:R-:W5:Y:S01]  /*0540*/  S2UR UR22, SR_CTAID.Z ;  /* 0x00000000001679c3 */ /* 0x000f620000002700 */
[----:B------:R-:W-:Y:S01]  /*0550*/  UMOV UR21, 0x1 ;  /* 0x0000000100157882 */ /* 0x000fe20000000000 */
[----:B------:R-:W-:Y:S01]  /*0560*/  UMOV UR14, URZ ;  /* 0x000000ff000e7c82 */ /* 0x000fe20008000000 */
[----:B-----5:R-:W-:-:S09]  /*0570*/  UISETP.GT.U32.AND UP0, UPT, UR22, 0x7ff, UPT ;  /* 0x000007ff1600788c */ /* 0x020fd2000bf04070 */
[----:B------:R-:W-:Y:S05]  /*0580*/  BRA.U UP0, `(.L_x_4) ;  /* 0x0000000500b47547 */ /* 0x000fea000b800000 */
[----:B-1----:R-:W1:Y:S01]  /*0590*/  LDCU.64 UR4, c[0x0][0x5c0] ;  /* 0x0000b800ff0477ac */ /* 0x002e620008000a00 */
[----:B------:R-:W5:Y:S01]  /*05a0*/  LDCU UR9, c[0x0][0x374] ;  /* 0x00006e80ff0977ac */ /* 0x000f620008000800 */
[----:B------:R-:W5:Y:S01]  /*05b0*/  LDCU UR8, c[0x0][0x370] ;  /* 0x00006e00ff0877ac */ /* 0x000f620008000800 */
[----:B------:R-:W4:Y:S01]  /*05c0*/  LDCU.64 UR24, c[0x0][0x348] ;  /* 0x00006900ff1877ac */ /* 0x000f220008000a00 */
[----:B------:R-:W-:Y:S01]  /*05d0*/  UMOV UR14, URZ ;  /* 0x000000ff000e7c82 */ /* 0x000fe20008000000 */
[----:B------:R-:W-:Y:S01]  /*05e0*/  UMOV UR21, 0x1 ;  /* 0x0000000100157882 */ /* 0x000fe20000000000 */
[----:B-1----:R-:W-:-:S04]  /*05f0*/  UIMAD.WIDE.U32 UR6, UR22, UR5, URZ ;  /* 0x00000005160672a5 */ /* 0x002fc8000f8e00ff */
[----:B------:R-:W-:-:S04]  /*0600*/  UIADD3 UR5, UPT, UPT, UR22, -UR7, URZ ;  /* 0x8000000716057290 */ /* 0x000fc8000fffe0ff */
[----:B------:R-:W-:Y:S02]  /*0610*/  USHF.R.U32.HI UR5, URZ, UR20, UR5 ;  /* 0x00000014ff057299 */ /* 0x000fe40008011605 */
[----:B-----5:R-:W-:Y:S01]  /*0620*/  UIMAD UR8, UR9, UR8, URZ ;  /* 0x00000008090872a4 */ /* 0x020fe2000f8e02ff */
[----:B------:R-:W1:Y:S01]  /*0630*/  LDCU UR6, c[0x0][0x5d0] ;  /* 0x0000ba00ff0677ac */ /* 0x000e620008000800 */
[----:B------:R-:W-:-:S04]  /*0640*/  UIADD3 UR5, UPT, UPT, UR7, UR5, URZ ;  /* 0x0000000507057290 */ /* 0x000fc8000fffe0ff */
[----:B------:R-:W-:-:S04]  /*0650*/  USHF.R.U32.HI UR11, URZ, UR19, UR5 ;  /* 0x00000013ff0b7299 */ /* 0x000fc80008011605 */
[----:B------:R-:W-:-:S04]  /*0660*/  UIADD3 UR11, UPT, UPT, -UR11, URZ, URZ ;  /* 0x000000ff0b0b7290 */ /* 0x000fc8000fffe1ff */
[----:B------:R-:W-:Y:S01]  /*0670*/  UIMAD UR11, UR11, UR4, UR22 ;  /* 0x000000040b0b72a4 */ /* 0x000fe2000f8e0216 */
[----:B------:R-:W5:Y:S03]  /*0680*/  LDCU.64 UR4, c[0x0][0x5d8] ;  /* 0x0000bb00ff0477ac */ /* 0x000f660008000a00 */
[----:B-1----:R-:W-:-:S04]  /*0690*/  UIMAD.WIDE.U32 UR6, UR11, UR6, URZ ;  /* 0x000000060b0672a5 */ /* 0x002fc8000f8e00ff */
[----:B------:R-:W-:-:S04]  /*06a0*/  UIADD3 UR6, UPT, UPT, UR11, -UR7, URZ ;  /* 0x800000070b067290 */ /* 0x000fc8000fffe0ff */
[----:B------:R-:W-:-:S04]  /*06b0*/  USHF.R.U32.HI UR6, URZ, UR18, UR6 ;  /* 0x00000012ff067299 */ /* 0x000fc80008011606 */
[----:B------:R-:W-:-:S04]  /*06c0*/  UIADD3 UR6, UPT, UPT, UR7, UR6, URZ ;  /* 0x0000000607067290 */ /* 0x000fc8000fffe0ff */
[----:B--2---:R-:W-:-:S04]  /*06d0*/  USHF.R.U32.HI UR6, URZ, UR17, UR6 ;  /* 0x00000011ff067299 */ /* 0x004fc80008011606 */
[----:B-----5:R-:W-:-:S07]  /*06e0*/  UIMAD.WIDE.U32 UR12, UR6, UR5, URZ ;  /* 0x00000005060c72a5 */ /* 0x020fce000f8e00ff */
[----:B------:R-:W-:Y:S02]  /*06f0*/  UMOV UR5, UR13 ;  /* 0x0000000d00057c82 */ /* 0x000fe40008000000 */
[----:B------:R-:W-:Y:S02]  /*0700*/  UIADD3 UR7, UPT, UPT, UR6, -UR5, URZ ;  /* 0x8000000506077290 */ /* 0x000fe4000fffe0ff */
[----:B------:R-:W1:Y:S01]  /*0710*/  S2UR UR12, SR_CgaCtaId ;  /* 0x00000000000c79c3 */ /* 0x000e620000008800 */
[----:B------:R-:W2:Y:S01]  /*0720*/  LDCU UR13, c[0x0][0x378] ;  /* 0x00006f00ff0d77ac */ /* 0x000ea20008000800 */
[----:B---3--:R-:W-:-:S04]  /*0730*/  USHF.R.U32.HI UR7, URZ, UR16, UR7 ;  /* 0x00000010ff077299 */ /* 0x008fc80008011607 */
[----:B------:R-:W-:Y:S01]  /*0740*/  UIADD3 UR7, UPT, UPT, UR5, UR7, URZ ;  /* 0x0000000705077290 */ /* 0x000fe2000fffe0ff */
[----:B------:R-:W3:Y:S03]  /*0750*/  LDCU UR5, c[0x0][0x5cc] ;  /* 0x0000b980ff0577ac */ /* 0x000ee60008000800 */
[----:B----4-:R-:W-:-:S04]  /*0760*/  USHF.R.U32.HI UR7, URZ, UR15, UR7 ;  /* 0x0000000fff077299 */ /* 0x010fc80008011607 */
[----:B------:R-:W-:Y:S02]  /*0770*/  UIADD3 UR7, UPT, UPT, -UR7, URZ, URZ ;  /* 0x000000ff07077290 */ /* 0x000fe4000fffe1ff */
[----:B--2---:R-:W-:Y:S02]  /*0780*/  UIMAD UR13, UR8, UR13, URZ ;  /* 0x0000000d080d72a4 */ /* 0x004fe4000f8e02ff */
[----:B------:R-:W-:Y:S02]  /*0790*/  UIMAD UR7, UR7, UR4, UR6 ;  /* 0x00000004070772a4 */ /* 0x000fe4000f8e0206 */
[----:B------:R-:W-:Y:S01]  /*07a0*/  UIADD3 UR6, UPT, UPT, -UR6, URZ, URZ ;  /* 0x000000ff06067290 */ /* 0x000fe2000fffe1ff */
[----:B------:R-:W-:Y:S02]  /*07b0*/  UMOV UR4, 0x400 ;  /* 0x0000040000047882 */ /* 0x000fe40000000000 */
[----:B-1----:R-:W-:Y:S02]  /*07c0*/  ULEA UR12, UR12, UR4, 0x18 ;  /* 0x000000040c0c7291 */ /* 0x002fe4000f8ec0ff */
[----:B---3--:R-:W-:-:S12]  /*07d0*/  UIMAD UR11, UR6, UR5, UR11 ;  /* 0x00000005060b72a4 */ /* 0x008fd8000f8e020b */
.L_x_8:
[----:B------:R-:W-:Y:S01]  /*07e0*/  USHF.L.U32 UR4, UR21, 0x1f, URZ ;  /* 0x0000001f15047899 */ /* 0x000fe200080006ff */
[----:B------:R-:W-:Y:S01]  /*07f0*/  HFMA2 R3, -RZ, RZ, 0, 512 ;  /* 0x00006000ff037431 */ /* 0x000fe200000001ff */
[----:B------:R-:W-:Y:S02]  /*0800*/  ULEA UR5, UR14, UR12, 0x3 ;  /* 0x0000000c0e057291 */ /* 0x000fe4000f8e18ff */
[----:B------:R-:W-:Y:S02]  /*0810*/  UIADD3 UR30, UP1, UPT, UR24, 0x40, URZ ;  /* 0x00000040181e7890 */ /* 0x000fe4000ff3e0ff */
[----:B------:R-:W-:Y:S01]  /*0820*/  MOV R2, UR4 ;  /* 0x0000000400027c02 */ /* 0x000fe20008000f00 */
[----:B------:R-:W-:Y:S02]  /*0830*/  UIADD3 UR28, UP0, UPT, UR24, 0xc0, URZ ;  /* 0x000000c0181c7890 */ /* 0x000fe4000ff1e0ff */
[----:B------:R-:W-:Y:S02]  /*0840*/  USHF.L.U32 UR11, UR11, 0x6, URZ ;  /* 0x000000060b0b7899 */ /* 0x000fe400080006ff */
[----:B----4-:R1:W2:Y:S01]  /*0850*/  SYNCS.PHASECHK.TRANS64.TRYWAIT P2, [UR5+0x38], R2 ;  /* 0x00003802ff0075a7 */ /* 0x0102a20008041105 */
[----:B------:R-:W-:-:S02]  /*0860*/  USHF.L.U32 UR7, UR7, 0x7, URZ ;  /* 0x0000000707077899 */ /* 0x000fc400080006ff */
[----:B------:R-:W-:Y:S02]  /*0870*/  UIADD3.X UR31, UPT, UPT, URZ, UR25, URZ, UP1, !UPT ;  /* 0x00000019ff1f7290 */ /* 0x000fe40008ffe4ff */
[----:B------:R-:W-:Y:S01]  /*0880*/  UIADD3.X UR29, UPT, UPT, URZ, UR25, URZ, UP0, !UPT ;  /* 0x00000019ff1d7290 */ /* 0x000fe200087fe4ff */
[----:B------:R-:W-:-:S11]  /*0890*/  UMOV UR27, URZ ;  /* 0x000000ff001b7c82 */ /* 0x000fd60008000000 */
.L_x_7:
[----:B---3--:R-:W-:Y:S02]  /*08a0*/  UIADD3 UR5, UPT, UPT, UR14, 0x1, URZ ;  /* 0x000000010e057890 */ /* 0x008fe4000fffe0ff */
[----:B------:R-:W-:Y:S02]  /*08b0*/  ULEA UR8, UR14, UR12, 0xd ;  /* 0x0000000c0e087291 */ /* 0x000fe4000f8e68ff */
[----:B------:R-:W-:Y:S02]  /*08c0*/  UISETP.NE.AND UP1, UPT, UR5, 0x7, UPT ;  /* 0x000000070500788c */ /* 0x000fe4000bf25270 */
[----:B------:R-:W-:Y:S02]  /*08d0*/  ULEA UR6, UR14, UR12, 0xe ;  /* 0x0000000c0e067291 */ /* 0x000fe4000f8e70ff */
[----:B------:R-:W-:Y:S02]  /*08e0*/  USHF.L.U32 UR10, UR27, 0x6, URZ ;  /* 0x000000061b0a7899 */ /* 0x000fe400080006ff */
[----:B------:R-:W-:-:S02]  /*08f0*/  UIADD3 UR8, UPT, UPT, UR8, 0xc400, URZ ;  /* 0x0000c40008087890 */ /* 0x000fc4000fffe0ff */
[----:B------:R-:W-:Y:S02]  /*0900*/  USEL UR4, URZ, 0x1, UP1 ;  /* 0x00000001ff047887 */ /* 0x000fe40008800000 */
[----:B------:R-:W-:Y:S02]  /*0910*/  UISETP.GT.U32.AND UP0, UPT, UR27, 0x3e, UPT ;  /* 0x0000003e1b00788c */ /* 0x000fe4000bf04070 */
[----:B------:R-:W-:Y:S01]  /*0920*/  ULEA UR9, UR14, UR12, 0x3 ;  /* 0x0000000c0e097291 */ /* 0x000fe2000f8e18ff */
[----:B--2-4-:R-:W-:Y:S11]  /*0930*/  @P2 BRA `(.L_x_5) ;  /* 0x0000000000102947 */ /* 0x014ff60003800000 */
[----:B------:R-:W-:-:S06]  /*0940*/  USHF.L.U32 UR14, UR21, 0x1f, URZ ;  /* 0x0000001f150e7899 */ /* 0x000fcc00080006ff */
[----:B-1----:R-:W-:-:S04]  /*0950*/  MOV R2, UR14 ;  /* 0x0000000e00027c02 */ /* 0x002fc80008000f00 */
[----:B------:R-:W1:Y:S02]  /*0960*/  SYNCS.PHASECHK.TRANS64.TRYWAIT P0, [UR9+0x38], R2 ;  /* 0x00003802ff0075a7 */ /* 0x000e640008001109 */
[----:B-1----:R-:W-:Y:S05]  /*0970*/  @!P0 BRA `(.L_x_6) ;  /* 0x0000003000cc8947 */ /* 0x002fea0003800000 */
.L_x_5:
[----:B------:R-:W-:Y:S02]  /*0980*/  ELECT P1, URZ, PT ;  /* 0x0000000000ff782f */ /* 0x000fe40003820000 */
[----:B------:R-:W-:Y:S01]  /*0990*/  PLOP3.LUT P0, PT, PT, PT, UP0, 0x80, 0x8 ;  /* 0x000000000008781c */ /* 0x000fe20003f0f008 */
[----:B------:R-:W-:Y:S01]  /*09a0*/  ULOP3.LUT UR21, UR21, UR4, URZ, 0x3c, !UPT ;  /* 0x0000000415157292 */ /* 0x000fe2000f8e3cff */
[----:B------:R-:W-:Y:S01]  /*09b0*/  PLOP3.LUT P2, PT, PT, PT, PT, 0x80, 0x8 ;  /* 0x000000000008781c */ /* 0x000fe20003f4f070 */
[----:B------:R-:W-:Y:S02]  /*09c0*/  USEL UR14, UR5, URZ, UP1 ;  /* 0x000000ff050e7287 */ /* 0x000fe40008800000 */
[----:B------:R-:W-:Y:S02]  /*09d0*/  UIADD3 UR4, UPT, UPT, UR6, 0x1a400, URZ ;  /* 0x0001a40006047890 */ /* 0x000fe4000fffe0ff */
[----:B------:R-:W-:Y:S02]  /*09e0*/  @!UP0 USHF.L.U32 UR23, UR21, 0x1f, URZ ;  /* 0x0000001f15178899 */ /* 0x000fe400080006ff */
[----:B------:R-:W-:Y:S01]  /*09f0*/  @!UP0 ULEA UR26, UR14, UR12, 0x3 ;  /* 0x0000000c0e1a8291 */ /* 0x000fe2000f8e18ff */
[----:B------:R-:W-:Y:S01]  /*0a00*/  UMOV UR5, UR9 ;  /* 0x0000000900057c82 */ /* 0x000fe20008000000 */
[----:B------:R-:W-:-:S02]  /*0a10*/  UMOV UR6, UR10 ;  /* 0x0000000a00067c82 */ /* 0x000fc40008000000 */
[----:B-1----:R-:W-:Y:S01]  /*0a20*/  IMAD.U32 R2, RZ, RZ, UR23 ;  /* 0x00000017ff027e24 */ /* 0x002fe2000f8e00ff */
[----:B------:R3:W-:Y:S01]  /*0a30*/  @P1 SYNCS.ARRIVE.TRANS64 RZ, [UR9], R3 ;  /* 0x00000003ffff19a7 */ /* 0x0007e20008000009 */
[----:B------:R3:W-:Y:S01]  /*0a40*/  UTMALDG.2D [UR8], [UR30], desc[URZ] ;  /* 0x0000ff081e0075b4 */ /* 0x0007e20008009000 */
[----:B------:R-:W-:-:S04]  /*0a50*/  UIADD3 UR27, UPT, UPT, UR27, 0x1, URZ ;  /* 0x000000011b1b7890 */ /* 0x000fc8000fffe0ff */
[----:B------:R-:W-:Y:S01]  /*0a60*/  UISETP.NE.AND UP0, UPT, UR27, 0x40, UPT ;  /* 0x000000401b00788c */ /* 0x000fe2000bf05270 */
[----:B------:R3:W-:Y:S01]  /*0a70*/  UTMALDG.2D [UR4], [UR28], desc[URZ] ;  /* 0x0000ff041c0075b4 */ /* 0x0007e20008009000 */
[----:B------:R3:W4:Y:S07]  /*0a80*/  @!P0 SYNCS.PHASECHK.TRANS64.TRYWAIT P2, [UR26+0x38], R2 ;  /* 0x00003802ff0085a7 */ /* 0x00072e000804111a */
[----:B------:R-:W-:Y:S05]  /*0a90*/  BRA.U UP0, `(.L_x_7) ;  /* 0xfffffffd00807547 */ /* 0x000fea000b83ffff */
[----:B---3--:R-:W1:Y:S01]  /*0aa0*/  LDCU.64 UR4, c[0x0][0x5c0] ;  /* 0x0000b800ff0477ac */ /* 0x008e620008000a00 */
[----:B------:R-:W-:-:S04]  /*0ab0*/  UIADD3 UR22, UPT, UPT, UR13, UR22, URZ ;  /* 0x000000160d167290 */ /* 0x000fc8000fffe0ff */
[----:B------:R-:W-:Y:S02]  /*0ac0*/  UISETP.GE.AND UP0, UPT, UR22, 0x800, UPT ;  /* 0x000008001600788c */ /* 0x000fe4000bf06270 */
[----:B-1----:R-:W-:Y:S01]  /*0ad0*/  UIMAD.WIDE.U32 UR6, UR22, UR5, URZ ;  /* 0x00000005160672a5 */ /* 0x002fe2000f8e00ff */
[----:B------:R-:W1:Y:S03]  /*0ae0*/  LDCU UR5, c[0x0][0x5d0] ;  /* 0x0000ba00ff0577ac */ /* 0x000e660008000800 */
[----:B------:R-:W-:-:S04]  /*0af0*/  UIADD3 UR6, UPT, UPT, UR22, -UR7, URZ ;  /* 0x8000000716067290 */ /* 0x000fc8000fffe0ff */
[----:B------:R-:W-:-:S04]  /*0b00*/  USHF.R.U32.HI UR6, URZ, UR20, UR6 ;  /* 0x00000014ff067299 */ /* 0x000fc80008011606 */
[----:B------:R-:W-:-:S04]  /*0b10*/  UIADD3 UR6, UPT, UPT, UR7, UR6, URZ ;  /* 0x0000000607067290 */ /* 0x000fc8000fffe0ff */
[----:B------:R-:W-:-:S04]  /*0b20*/  USHF.R.U32.HI UR11, URZ, UR19, UR6 ;  /* 0x00000013ff0b7299 */ /* 0x000fc80008011606 */
[----:B------:R-:W-:-:S04]  /*0b30*/  UIADD3 UR11, UPT, UPT, -UR11, URZ, URZ ;  /* 0x000000ff0b0b7290 */ /* 0x000fc8000fffe1ff */
[----:B------:R-:W-:-:S04]  /*0b40*/  UIMAD UR11, UR4, UR11, UR22 ;  /* 0x0000000b040b72a4 */ /* 0x000fc8000f8e0216 */
[----:B-1----:R-:W-:Y:S01]  /*0b50*/  UIMAD.WIDE.U32 UR6, UR11, UR5, URZ ;  /* 0x000000050b0672a5 */ /* 0x002fe2000f8e00ff */
[----:B------:R-:W1:Y:S03]  /*0b60*/  LDCU.64 UR4, c[0x0][0x5d8] ;  /* 0x0000bb00ff0477ac */ /* 0x000e660008000a00 */
[----:B------:R-:W-:-:S04]  /*0b70*/  UIADD3 UR6, UPT, UPT, UR11, -UR7, URZ ;  /* 0x800000070b067290 */ /* 0x000fc8000fffe0ff */
[----:B------:R-:W-:-:S04]  /*0b80*/  USHF.R.U32.HI UR6, URZ, UR18, UR6 ;  /* 0x00000012ff067299 */ /* 0x000fc80008011606 */
[----:B------:R-:W-:-:S04]  /*0b90*/  UIADD3 UR7, UPT, UPT, UR7, UR6, URZ ;  /* 0x0000000607077290 */ /* 0x000fc8000fffe0ff */
[----:B------:R-:W-:-:S03]  /*0ba0*/  USHF.R.U32.HI UR7, URZ, UR17, UR7 ;  /* 0x00000011ff077299 */ /* 0x000fc60008011607 */
[----:B------:R-:W2:Y:S01]  /*0bb0*/  LDCU UR6, c[0x0][0x5cc] ;  /* 0x0000b980ff0677ac */ /* 0x000ea20008000800 */
[----:B-1----:R-:W-:Y:S02]  /*0bc0*/  UIMAD.WIDE.U32 UR8, UR7, UR5, URZ ;  /* 0x00000005070872a5 */ /* 0x002fe4000f8e00ff */
[----:B------:R-:W-:Y:S02]  /*0bd0*/  UIADD3 UR8, UPT, UPT, -UR7, URZ, URZ ;  /* 0x000000ff07087290 */ /* 0x000fe4000fffe1ff */
[----:B------:R-:W-:-:S04]  /*0be0*/  UIADD3 UR5, UPT, UPT, UR7, -UR9, URZ ;  /* 0x8000000907057290 */ /* 0x000fc8000fffe0ff */
[----:B------:R-:W-:-:S04]  /*0bf0*/  USHF.R.U32.HI UR5, URZ, UR16, UR5 ;  /* 0x00000010ff057299 */ /* 0x000fc80008011605 */
[----:B------:R-:W-:Y:S02]  /*0c00*/  UIADD3 UR5, UPT, UPT, UR9, UR5, URZ ;  /* 0x0000000509057290 */ /* 0x000fe4000fffe0ff */
[----:B--2---:R-:W-:Y:S02]  /*0c10*/  UIMAD UR11, UR6, UR8, UR11 ;  /* 0x00000008060b72a4 */ /* 0x004fe4000f8e020b */
[----:B------:R-:W-:-:S04]  /*0c20*/  USHF.R.U32.HI UR5, URZ, UR15, UR5 ;  /* 0x0000000fff057299 */ /* 0x000fc80008011605 */
[----:B------:R-:W-:-:S04]  /*0c30*/  UIADD3 UR5, UPT, UPT, -UR5, URZ, URZ ;  /* 0x000000ff05057290 */ /* 0x000fc8000fffe1ff */
[----:B------:R-:W-:Y:S01]  /*0c40*/  UIMAD UR7, UR4, UR5, UR7 ;  /* 0x00000005040772a4 */ /* 0x000fe2000f8e0207 */
[----:B------:R-:W-:Y:S11]  /*0c50*/  BRA.U !UP0, `(.L_x_8) ;  /* 0xfffffff908e07547 */ /* 0x000ff6000b83ffff */
.L_x_4:
[----:B-1----:R-:W-:Y:S02]  /*0c60*/  UIADD3 UR4, UPT, UPT, UR14, 0x2, URZ ;  /* 0x000000020e047890 */ /* 0x002fe4000fffe0ff */
[----:B------:R-:W-:-:S04]  /*0c70*/  UISETP.NE.AND UP0, UPT, UR14, 0x6, UPT ;  /* 0x000000060e00788c */ /* 0x000fc8000bf05270 */
[----:B------:R-:W-:-:S04]  /*0c80*/  USEL UR4, UR4, 0x1, UP0 ;  /* 0x0000000104047887 */ /* 0x000fc80008000000 */
[----:B------:R-:W-:Y:S02]  /*0c90*/  UIADD3 UR6, UPT, UPT, UR4, 0x1, URZ ;  /* 0x0000000104067890 */ /* 0x000fe4000fffe0ff */
[----:B------:R-:W-:-:S04]  /*0ca0*/  UISETP.NE.AND UP1, UPT, UR4, 0x7, UPT ;  /* 0x000000070400788c */ /* 0x000fc8000bf25270 */
[----:B------:R-:W-:Y:S01]  /*0cb0*/  USEL UR6, UR6, 0x1, UP1 ;  /* 0x0000000106067887 */ /* 0x000fe20008800000 */
[----:B------:R-:W1:Y:S01]  /*0cc0*/  S2UR UR4, SR_CgaCtaId ;  /* 0x00000000000479c3 */ /* 0x000e620000008800 */
[----:B------:R-:W-:Y:S02]  /*0cd0*/  UISETP.EQ.XOR UP1, UPT, UR14, 0x6, !UP1 ;  /* 0x000000060e00788c */ /* 0x000fe4000cf22a70 */
[----:B------:R-:W-:Y:S02]  /*0ce0*/  UIADD3 UR5, UPT, UPT, UR6, 0x1, URZ ;  /* 0x0000000106057890 */ /* 0x000fe4000fffe0ff */
[----:B------:R-:W-:Y:S02]  /*0cf0*/  UISETP.NE.AND UP0, UPT, UR6, 0x7, UPT ;  /* 0x000000070600788c */ /* 0x000fe4000bf05270 */
[----:B------:R-:W-:Y:S02]  /*0d00*/  UISETP.EQ.XOR UP1, UPT, UR6, 0x7, UP1 ;  /* 0x000000070600788c */ /* 0x000fe40008f22a70 */
[----:B------:R-:W-:-:S04]  /*0d10*/  USEL UR5, UR5, 0x1, UP0 ;  /* 0x0000000105057887 */ /* 0x000fc80008000000 */
[----:B------:R-:W-:Y:S02]  /*0d20*/  UIADD3 UR7, UPT, UPT, UR5, 0x1, URZ ;  /* 0x0000000105077890 */ /* 0x000fe4000fffe0ff */
[----:B------:R-:W-:Y:S02]  /*0d30*/  UISETP.NE.AND UP0, UPT, UR5, 0x7, UPT ;  /* 0x000000070500788c */ /* 0x000fe4000bf05270 */
[----:B------:R-:W-:Y:S02]  /*0d40*/  UISETP.EQ.XOR UP1, UPT, UR5, 0x7, UP1 ;  /* 0x000000070500788c */ /* 0x000fe40008f22a70 */
[----:B------:R-:W-:-:S04]  /*0d50*/  USEL UR7, UR7, 0x1, UP0 ;  /* 0x0000000107077887 */ /* 0x000fc80008000000 */
[----:B------:R-:W-:Y:S02]  /*0d60*/  UIADD3 UR5, UPT, UPT, UR7, 0x1, URZ ;  /* 0x0000000107057890 */ /* 0x000fe4000fffe0ff */
[----:B------:R-:W-:Y:S02]  /*0d70*/  UISETP.NE.AND UP0, UPT, UR7, 0x7, UPT ;  /* 0x000000070700788c */ /* 0x000fe4000bf05270 */
[----:B------:R-:W-:Y:S02]  /*0d80*/  UISETP.EQ.XOR UP1, UPT, UR7, 0x7, UP1 ;  /* 0x000000070700788c */ /* 0x000fe40008f22a70 */
[----:B------:R-:W-:-:S03]  /*0d90*/  USEL UR7, UR5, 0x1, UP0 ;  /* 0x0000000105077887 */ /* 0x000fc60008000000 */
[----:B------:R-:W-:Y:S01]  /*0da0*/  UMOV UR5, 0x400 ;  /* 0x0000040000057882 */ /* 0x000fe20000000000 */
[----:B------:R-:W-:Y:S02]  /*0db0*/  UISETP.EQ.XOR UP1, UPT, UR7, 0x7, UP1 ;  /* 0x000000070700788c */ /* 0x000fe40008f22a70 */
[----:B------:R-:W-:Y:S02]  /*0dc0*/  UISETP.NE.AND UP0, UPT, UR7, 0x7, UPT ;  /* 0x000000070700788c */ /* 0x000fe4000bf05270 */
[----:B------:R-:W-:Y:S02]  /*0dd0*/  USEL UR6, URZ, 0x1, !UP1 ;  /* 0x00000001ff067887 */ /* 0x000fe4000c800000 */
[----:B-1----:R-:W-:Y:S02]  /*0de0*/  ULEA UR4, UR4, UR5, 0x18 ;  /* 0x0000000504047291 */ /* 0x002fe4000f8ec0ff */
[----:B------:R-:W-:Y:S02]  /*0df0*/  ULOP3.LUT UR6, UR21, UR6, URZ, 0x3c, !UPT ;  /* 0x0000000615067292 */ /* 0x000fe4000f8e3cff */
[----:B------:R-:W-:-:S02]  /*0e00*/  USEL UR7, UR7, URZ, UP0 ;  /* 0x000000ff07077287 */ /* 0x000fc40008000000 */
[----:B------:R-:W-:Y:S02]  /*0e10*/  USHF.L.U32 UR6, UR6, 0x1f, URZ ;  /* 0x0000001f06067899 */ /* 0x000fe400080006ff */
[----:B------:R-:W-:-:S04]  /*0e20*/  ULEA UR4, UR7, UR4, 0x3 ;  /* 0x0000000407047291 */ /* 0x000fc8000f8e18ff */
[----:B------:R-:W-:-:S05]  /*0e30*/  MOV R2, UR6 ;  /* 0x0000000600027c02 */ /* 0x000fca0008000f00 */
[----:B------:R-:W1:Y:S02]  /*0e40*/  SYNCS.PHASECHK.TRANS64.TRYWAIT P0, [UR4+0x38], R2 ;  /* 0x00003802ff0075a7 */ /* 0x000e640008001104 */
[----:B-1----:R-:W-:Y:S05]  /*0e50*/  @!P0 BRA `(.L_x_9) ;  /* 0x0000002c00b48947 */ /* 0x002fea0003800000 */
.L_x_34:
[----:B------:R-:W-:-:S13]  /*0e60*/  ELECT P0, URZ, PT ;  /* 0x0000000000ff782f */ /* 0x000fda0003800000 */
[----:B-1----:R-:W-:-:S04]  /*0e70*/  @P0 MOV R2, 0x6000 ;  /* 0x0000600000020802 */ /* 0x002fc80000000f00 */
[----:B------:R5:W-:Y:S03]  /*0e80*/  @P0 SYNCS.ARRIVE.TRANS64 RZ, [UR4], R2 ;  /* 0x00000002ffff09a7 */ /* 0x000be60008000004 */
.L_x_3:
[----:B------:R-:W-:-:S13]  /*0e90*/  ISETP.NE.AND P0, PT, R5, 0x4, PT ;  /* 0x000000040500780c */ /* 0x000fda0003f05270 */
[----:B------:R-:W-:Y:S05]  /*0ea0*/  @P0 BRA `(.L_x_10) ;  /* 0x0000000400f00947 */ /* 0x000fea0003800000 */
[----:B------:R-:W1:Y:S08]  /*0eb0*/  S2UR UR30, SR_CTAID.Z ;  /* 0x00000000001e79c3 */ /* 0x000e700000002700 */
[----:B------:R-:W-:Y:S01]  /*0ec0*/  BAR.SYNC.DEFER_BLOCKING 0x2, 0xa0 ;  /* 0x0082800000007b1d */ /* 0x000fe20000010000 */
[----:B------:R-:W-:-:S05]  /*0ed0*/  HFMA2 R4, -RZ, RZ, 0, 5.9604644775390625e-08 ;  /* 0x00000001ff047431 */ /* 0x000fca00000001ff */
[----:B------:R-:W-:Y:S01]  /*0ee0*/  UMOV UR7, 0x1 ;  /* 0x0000000100077882 */ /* 0x000fe20000000000 */
[----:B-1----:R-:W-:-:S09]  /*0ef0*/  UISETP.GT.U32.AND UP0, UPT, UR30, 0x7ff, UPT ;  /* 0x000007ff1e00788c */ /* 0x002fd2000bf04070 */
[----:B------:R-:W-:Y:S05]  /*0f00*/  BRA.U UP0, `(.L_x_11) ;  /* 0x0000000500a07547 */ /* 0x000fea000b800000 */
[----:B------:R-:W1:Y:S01]  /*0f10*/  S2UR UR4, SR_CgaCtaId ;  /* 0x00000000000479c3 */ /* 0x000e620000008800 */
[----:B------:R-:W-:Y:S01]  /*0f20*/  UMOV UR5, 0x400 ;  /* 0x0000040000057882 */ /* 0x000fe20000000000 */
[----:B------:R-:W5:Y:S01]  /*0f30*/  LDCU UR6, c[0x0][0x374] ;  /* 0x00006e80ff0677ac */ /* 0x000f620008000800 */
[----:B------:R-:W-:Y:S01]  /*0f40*/  MOV R4, 0x1 ;  /* 0x0000000100047802 */ /* 0x000fe20000000f00 */
[----:B------:R-:W-:Y:S01]  /*0f50*/  UMOV UR42, 0x4202010 ;  /* 0x04202010002a7882 */ /* 0x000fe20000000000 */
[----:B------:R-:W-:Y:S02]  /*0f60*/  USEL UR43, URZ, 0x4000, UP5 ;  /* 0x00004000ff2b7887 */ /* 0x000fe4000a800000 */
[----:B------:R-:W-:Y:S01]  /*0f70*/  USEL UR42, UR42, 0x4200010, !UP4 ;  /* 0x042000102a2a7887 */ /* 0x000fe2000e000000 */
[----:B------:R-:W-:Y:S01]  /*0f80*/  UMOV UR27, URZ ;  /* 0x000000ff001b7c82 */ /* 0x000fe20008000000 */
[----:B------:R-:W-:Y:S02]  /*0f90*/  UMOV UR26, URZ ;  /* 0x000000ff001a7c82 */ /* 0x000fe40008000000 */
[----:B------:R-:W-:Y:S01]  /*0fa0*/  UIADD3 UR43, UPT, UPT, UR43, UR42, URZ ;  /* 0x0000002a2b2b7290 */ /* 0x000fe2000fffe0ff */
[----:B------:R-:W-:-:S02]  /*0fb0*/  UMOV UR25, URZ ;  /* 0x000000ff00197c82 */ /* 0x000fc40008000000 */
[----:B------:R-:W-:Y:S01]  /*0fc0*/  UMOV UR42, URZ ;  /* 0x000000ff002a7c82 */ /* 0x000fe20008000000 */
[----:B------:R-:W-:Y:S01]  /*0fd0*/  UMOV UR36, URZ ;  /* 0x000000ff00247c82 */ /* 0x000fe20008000000 */
[----:B------:R-:W-:Y:S01]  /*0fe0*/  UMOV UR34, URZ ;  /* 0x000000ff00227c82 */ /* 0x000fe20008000000 */
[----:B------:R-:W-:Y:S01]  /*0ff0*/  UMOV UR32, URZ ;  /* 0x000000ff00207c82 */ /* 0x000fe20008000000 */
[----:B------:R-:W-:Y:S01]  /*1000*/  UMOV UR37, UR43 ;  /* 0x0000002b00257c82 */ /* 0x000fe20008000000 */
[----:B------:R-:W-:Y:S01]  /*1010*/  UMOV UR35, UR43 ;  /* 0x0000002b00237c82 */ /* 0x000fe20008000000 */
[----:B------:R-:W-:Y:S01]  /*1020*/  UMOV UR33, UR43 ;  /* 0x0000002b00217c82 */ /* 0x000fe20008000000 */
[----:B-1----:R-:W-:Y:S01]  /*1030*/  ULEA UR4, UR4, UR5, 0x18 ;  /* 0x0000000504047291 */ /* 0x002fe2000f8ec0ff */
[----:B------:R-:W5:Y:S01]  /*1040*/  LDCU UR5, c[0x0][0x370] ;  /* 0x00006e00ff0577ac */ /* 0x000f620008000800 */
[----:B------:R-:W1:Y:S07]  /*1050*/  LDCU UR28, c[0x0][0x378] ;  /* 0x00006f00ff1c77ac */ /* 0x000e6e0008000800 */
[----:B-----5:R-:W5:Y:S01]  /*1060*/  LDS R2, [UR4+0x98] ;  /* 0x00009804ff027984 */ /* 0x020f620008000800 */
[----:B------:R-:W-:-:S02]  /*1070*/  UIADD3 UR10, UPT, UPT, UR4, 0xc400, URZ ;  /* 0x0000c400040a7890 */ /* 0x000fc4000fffe0ff */
[----:B------:R-:W-:Y:S02]  /*1080*/  UIADD3 UR11, UPT, UPT, UR4, 0x1a400, URZ ;  /* 0x0001a400040b7890 */ /* 0x000fe4000fffe0ff */
[----:B------:R-:W-:Y:S02]  /*1090*/  USHF.R.U32.HI UR10, URZ, 0x4, UR10 ;  /* 0x00000004ff0a7899 */ /* 0x000fe4000801160a */
[----:B------:R-:W-:Y:S02]  /*10a0*/  USHF.R.U32.HI UR11, URZ, 0x4, UR11 ;  /* 0x00000004ff0b7899 */ /* 0x000fe4000801160b */
[----:B------:R-:W-:Y:S02]  /*10b0*/  ULOP3.LUT UR10, UR10, 0x3fc0, URZ, 0xc0, !UPT ;  /* 0x00003fc00a0a7892 */ /* 0x000fe4000f8ec0ff */
[----:B------:R-:W-:Y:S02]  /*10c0*/  UIMAD UR5, UR6, UR5, URZ ;  /* 0x00000005060572a4 */ /* 0x000fe4000f8e02ff */
[----:B------:R-:W-:-:S02]  /*10d0*/  ULOP3.LUT UR11, UR11, 0x3fc0, URZ, 0xc0, !UPT ;  /* 0x00003fc00b0b7892 */ /* 0x000fc4000f8ec0ff */
[----:B-1----:R-:W-:Y:S02]  /*10e0*/  UIMAD UR28, UR5, UR28, URZ ;  /* 0x0000001c051c72a4 */ /* 0x002fe4000f8e02ff */
[----:B------:R-:W-:Y:S02]  /*10f0*/  ULOP3.LUT UR10, UR10, 0x10000, URZ, 0xfc, !UPT ;  /* 0x000100000a0a7892 */ /* 0x000fe4000f8efcff */
[----:B------:R-:W-:Y:S01]  /*1100*/  ULOP3.LUT UR11, UR11, 0x10000, URZ, 0xfc, !UPT ;  /* 0x000100000b0b7892 */ /* 0x000fe2000f8efcff */
[----:B-----5:R-:W-:-:S15]  /*1110*/  R2UR UR29, R2 ;  /* 0x00000000021d72ca */ /* 0x020fde00000e0000 */
.L_x_16:
[----:B------:R-:W-:Y:S01]  /*1120*/  USHF.L.U32 UR5, UR26, 0x1f, URZ ;  /* 0x0000001f1a057899 */ /* 0x000fe200080006ff */
[----:B------:R-:W-:Y:S01]  /*1130*/  SHF.L.U32 R3, R4, 0x1f, RZ ;  /* 0x0000001f04037819 */ /* 0x000fe200000006ff */
[----:B------:R-:W-:Y:S02]  /*1140*/  ULEA UR6, UR25, UR4, 0x3 ;  /* 0x0000000419067291 */ /* 0x000fe4000f8e18ff */
[----:B-1----:R-:W-:Y:S02]  /*1150*/  ULEA UR7, UR27, UR4, 0x3 ;  /* 0x000000041b077291 */ /* 0x002fe4000f8e18ff */
[----:B----4-:R-:W-:Y:S01]  /*1160*/  MOV R2, UR5 ;  /* 0x0000000500027c02 */ /* 0x010fe20008000f00 */
[----:B------:R-:W-:Y:S02]  /*1170*/  UIADD3 UR30, UPT, UPT, UR28, UR30, URZ ;  /* 0x0000001e1c1e7290 */ /* 0x000fe4000fffe0ff */
[----:B------:R-:W-:Y:S02]  /*1180*/  ULEA UR9, UR27, UR29, 0x14 ;  /* 0x0000001d1b097291 */ /* 0x000fe4000f8ea0ff */
[----:B-----5:R1:W5:Y:S01]  /*1190*/  SYNCS.PHASECHK.TRANS64.TRYWAIT P1, [UR6], R2 ;  /* 0x00000002ff0075a7 */ /* 0x0203620008021106 */
[----:B------:R-:W-:-:S02]  /*11a0*/  UPLOP3.LUT UP3, UPT, UPT, UPT, UPT, 0x40, 0x4 ;  /* 0x000000000004789c */ /* 0x000fc40003f6e870 */
[----:B------:R-:W-:Y:S01]  /*11b0*/  UISETP.GE.AND UP0, UPT, UR30, 0x800, UPT ;  /* 0x000008001e00788c */ /* 0x000fe2000bf06270 */
[----:B------:R-:W4:Y:S02]  /*11c0*/  SYNCS.PHASECHK.TRANS64.TRYWAIT P0, [UR7+0x80], R3 ;  /* 0x00008003ff0075a7 */ /* 0x000f240008001107 */
[----:B-1--45:R-:W-:Y:S08]  /*11d0*/  @!P0 BRA `(.L_x_12) ;  /* 0x0000002800f48947 */ /* 0x032ff00003800000 */
.L_x_36:
[----:B------:R-:W-:-:S05]  /*11e0*/  UMOV UR23, 0xffffffc0 ;  /* 0xffffffc000177882 */ /* 0x000fca0000000000 */
.L_x_15:
[----:B------:R-:W-:Y:S02]  /*11f0*/  UIADD3 UR14, UPT, UPT, UR25, 0x1, URZ ;  /* 0x00000001190e7890 */ /* 0x000fe4000fffe0ff */
[----:B----4-:R-:W-:Y:S02]  /*1200*/  ULEA UR46, UR25, UR11, 0xa ;  /* 0x0000000b192e7291 */ /* 0x010fe4000f8e50ff */
[----:B------:R-:W-:Y:S02]  /*1210*/  UISETP.NE.AND UP1, UPT, UR14, 0x7, UPT ;  /* 0x000000070e00788c */ /* 0x000fe4000bf25270 */
[----:B------:R-:W-:Y:S02]  /*1220*/  ULEA UR44, UR25, UR10, 0x9 ;  /* 0x0000000a192c7291 */ /* 0x000fe4000f8e48ff */
[----:B------:R-:W-:Y:S02]  /*1230*/  ULEA UR5, UR25, UR4, 0x3 ;  /* 0x0000000419057291 */ /* 0x000fe4000f8e18ff */
[----:B------:R-:W-:Y:S02]  /*1240*/  UIADD3 UR12, UPT, UPT, UR23, 0x40, URZ ;  /* 0x00000040170c7890 */ /* 0x000fe4000fffe0ff */
[----:B------:R-:W-:Y:S02]  /*1250*/  USEL UR13, URZ, 0x1, UP1 ;  /* 0x00000001ff0d7887 */ /* 0x000fe40008800000 */
[----:B------:R-:W-:Y:S02]  /*1260*/  USEL UR25, UR14, URZ, UP1 ;  /* 0x000000ff0e197287 */ /* 0x000fe40008800000 */
[----:B------:R-:W-:Y:S02]  /*1270*/  UIADD3 UR40, UPT, UPT, UR46, 0x2, URZ ;  /* 0x000000022e287890 */ /* 0x000fe4000fffe0ff */
[----:B------:R-:W-:Y:S02]  /*1280*/  UIADD3 UR38, UPT, UPT, UR44, 0x2, URZ ;  /* 0x000000022c267890 */ /* 0x000fe4000fffe0ff */
[----:B------:R-:W-:Y:S02]  /*1290*/  UIADD3 UR24, UPT, UPT, UR46, 0x4, URZ ;  /* 0x000000042e187890 */ /* 0x000fe4000fffe0ff */
[----:B------:R-:W-:Y:S02]  /*12a0*/  UIADD3 UR22, UPT, UPT, UR44, 0x4, URZ ;  /* 0x000000042c167890 */ /* 0x000fe4000fffe0ff */
[----:B------:R-:W-:Y:S02]  /*12b0*/  UIADD3 UR6, UPT, UPT, UR46, 0x6, URZ ;  /* 0x000000062e067890 */ /* 0x000fe4000fffe0ff */
[----:B------:R-:W-:Y:S02]  /*12c0*/  UIADD3 UR8, UPT, UPT, UR44, 0x6, URZ ;  /* 0x000000062c087890 */ /* 0x000fe4000fffe0ff */
[----:B------:R-:W-:Y:S02]  /*12d0*/  UIADD3 UR21, UPT, UPT, UR5, 0x38, URZ ;  /* 0x0000003805157890 */ /* 0x000fe4000fffe0ff */
[----:B------:R-:W-:Y:S01]  /*12e0*/  UISETP.GT.U32.AND UP1, UPT, UR12, 0x3e, UPT ;  /* 0x0000003e0c00788c */ /* 0x000fe2000bf24070 */
[----:B------:R-:W-:Y:S01]  /*12f0*/  UMOV UR47, 0x40004040 ;  /* 0x40004040002f7882 */ /* 0x000fe20000000000 */
[----:B------:R-:W-:Y:S01]  /*1300*/  UMOV UR45, 0x40004040 ;  /* 0x40004040002d7882 */ /* 0x000fe20000000000 */
[----:B------:R-:W-:Y:S01]  /*1310*/  UMOV UR41, 0x40004040 ;  /* 0x4000404000297882 */ /* 0x000fe20000000000 */
[----:B------:R-:W-:Y:S01]  /*1320*/  UMOV UR39, 0x40004040 ;  /* 0x4000404000277882 */ /* 0x000fe20000000000 */
[----:B-----5:R-:W-:Y:S06]  /*1330*/  @P1 BRA `(.L_x_13) ;  /* 0x0000000000101947 */ /* 0x020fec0003800000 */
[----:B------:R-:W-:Y:S06]  /*1340*/  USHF.L.U32 UR12, UR26, 0x1f, URZ ;  /* 0x0000001f1a0c7899 */ /* 0x000fec00080006ff */
[----:B-1----:R-:W-:Y:S04]  /*1350*/  MOV R2, UR12 ;  /* 0x0000000c00027c02 */ /* 0x002fe80008000f00 */
[----:B------:R-:W1:Y:S02]  /*1360*/  SYNCS.PHASECHK.TRANS64.TRYWAIT P0, [UR5], R2 ;  /* 0x00000002ff0075a7 */ /* 0x000e640008001105 */
[----:B-1----:R-:W-:Y:S05]  /*1370*/  @!P0 BRA `(.L_x_14) ;  /* 0x0000002800ac8947 */ /* 0x002fea0003800000 */
.L_x_13:
[----:B------:R-:W-:Y:S01]  /*1380*/  ULOP3.LUT UR26, UR26, UR13, URZ, 0x3c, !UPT ;  /* 0x0000000d1a1a7292 */ /* 0x000fe2000f8e3cff */
[----:B------:R-:W-:Y:S01]  /*1390*/  PLOP3.LUT P0, PT, PT, PT, UP1, 0x80, 0x8 ;  /* 0x000000000008781c */ /* 0x000fe20003f0f018 */
[----:B------:R-:W-:Y:S01]  /*13a0*/  UIADD3 UR23, UPT, UPT, UR23, 0x1, URZ ;  /* 0x0000000117177890 */ /* 0x000fe2000fffe0ff */
[----:B------:R-:W-:Y:S01]  /*13b0*/  PLOP3.LUT P1, PT, PT, PT, PT, 0x80, 0x8 ;  /* 0x000000000008781c */ /* 0x000fe20003f2f070 */
[----:B------:R-:W-:Y:S01]  /*13c0*/  @!UP1 USHF.L.U32 UR5, UR26, 0x1f, URZ ;  /* 0x0000001f1a059899 */ /* 0x000fe200080006ff */
[----:B------:R4:W-:Y:S01]  /*13d0*/  UTCHMMA gdesc[UR44], gdesc[UR46], tmem[UR9], tmem[UR42], idesc[UR43], UP3 ;  /* 0x00ff2a2e2c0075ea */ /* 0x0009e20009800009 */
[----:B------:R-:W-:Y:S01]  /*13e0*/  UMOV UR50, UR6 ;  /* 0x0000000600327c82 */ /* 0x000fe20008000000 */
[----:B------:R-:W-:Y:S01]  /*13f0*/  @!UP1 ULEA UR6, UR25, UR4, 0x3 ;  /* 0x0000000419069291 */ /* 0x000fe2000f8e18ff */
[----:B------:R4:W-:Y:S01]  /*1400*/  UTCHMMA gdesc[UR38], gdesc[UR40], tmem[UR9], tmem[UR36], idesc[UR37], UPT ;  /* 0x00ff2428260075ea */ /* 0x0009e2000b800009 */
[----:B------:R-:W-:Y:S01]  /*1410*/  UMOV UR12, UR24 ;  /* 0x00000018000c7c82 */ /* 0x000fe20008000000 */
[----:B------:R-:W-:Y:S01]  /*1420*/  UMOV UR13, 0x40004040 ;  /* 0x40004040000d7882 */ /* 0x000fe20000000000 */
[----:B------:R-:W-:Y:S01]  /*1430*/  UMOV UR48, UR22 ;  /* 0x0000001600307c82 */ /* 0x000fe20008000000 */
[----:B------:R-:W-:Y:S01]  /*1440*/  UMOV UR49, 0x40004040 ;  /* 0x4000404000317882 */ /* 0x000fe20000000000 */
[----:B-1----:R-:W-:Y:S01]  /*1450*/  IMAD.U32 R2, RZ, RZ, UR5 ;  /* 0x00000005ff027e24 */ /* 0x002fe2000f8e00ff */
[----:B------:R-:W-:Y:S01]  /*1460*/  UMOV UR51, 0x40004040 ;  /* 0x4000404000337882 */ /* 0x000fe20000000000 */
[----:B------:R-:W-:Y:S01]  /*1470*/  UMOV UR52, UR8 ;  /* 0x0000000800347c82 */ /* 0x000fe20008000000 */
[----:B------:R-:W-:Y:S01]  /*1480*/  UMOV UR53, 0x40004040 ;  /* 0x4000404000357882 */ /* 0x000fe20000000000 */
[----:B------:R4:W-:Y:S01]  /*1490*/  UTCHMMA gdesc[UR48], gdesc[UR12], tmem[UR9], tmem[UR34], idesc[UR35], UPT ;  /* 0x00ff220c300075ea */ /* 0x0009e2000b800009 */
[----:B------:R4:W-:Y:S01]  /*14a0*/  UTCHMMA gdesc[UR52], gdesc[UR50], tmem[UR9], tmem[UR32], idesc[UR33], UPT ;  /* 0x00ff2032340075ea */ /* 0x0009e2000b800009 */
[----:B------:R4:W-:Y:S01]  /*14b0*/  UTCBAR [UR21], URZ ;  /* 0x000000ff150073e9 */ /* 0x0009e200080000ff */
[----:B------:R4:W5:Y:S01]  /*14c0*/  @!P0 SYNCS.PHASECHK.TRANS64.TRYWAIT P1, [UR6], R2 ;  /* 0x00000002ff0085a7 */ /* 0x0009620008021106 */
[----:B------:R-:W-:Y:S02]  /*14d0*/  UISETP.NE.AND UP1, UPT, UR23, URZ, UPT ;  /* 0x000000ff1700728c */ /* 0x000fe4000bf25270 */
[----:B------:R-:W-:Y:S07]  /*14e0*/  UPLOP3.LUT UP3, UPT, UPT, UPT, UPT, 0x80, 0x8 ;  /* 0x000000000008789c */ /* 0x000fee0003f6f070 */
[----:B------:R-:W-:Y:S05]  /*14f0*/  BRA.U UP1, `(.L_x_15) ;  /* 0xfffffffd013c7547 */ /* 0x000fea000b83ffff */
[----:B------:R-:W-:Y:S02]  /*1500*/  UIADD3 UR7, UPT, UPT, UR7, 0x70, URZ ;  /* 0x0000007007077890 */ /* 0x000fe4000fffe0ff */
[----:B------:R-:W-:-:S04]  /*1510*/  UIADD3 UR27, UPT, UPT, UR27, 0x1, URZ ;  /* 0x000000011b1b7890 */ /* 0x000fc8000fffe0ff */
[----:B------:R-:W-:-:S03]  /*1520*/  UISETP.NE.AND UP1, UPT, UR27, 0x2, UPT ;  /* 0x000000021b00788c */ /* 0x000fc6000bf25270 */
[----:B------:R1:W-:Y:S01]  /*1530*/  UTCBAR [UR7], URZ ;  /* 0x000000ff070073e9 */ /* 0x0003e200080000ff */
[----:B------:R-:W-:Y:S02]  /*1540*/  USEL UR5, URZ, 0x1, UP1 ;  /* 0x00000001ff057887 */ /* 0x000fe40008800000 */
[----:B------:R-:W-:-:S04]  /*1550*/  USEL UR27, UR27, URZ, UP1 ;  /* 0x000000ff1b1b7287 */ /* 0x000fc80008800000 */
[----:B------:R-:W-:Y:S01]  /*1560*/  LOP3.LUT R4, R4, UR5, RZ, 0x3c, !PT ;  /* 0x0000000504047c12 */ /* 0x000fe2000f8e3cff */
[----:B------:R-:W-:Y:S07]  /*1570*/  BRA.U !UP0, `(.L_x_16) ;  /* 0xfffffff908e87547 */ /* 0x000fee000b83ffff */
[----:B-1----:R-:W-:Y:S02]  /*1580*/  UIADD3 UR7, UPT, UPT, UR27, 0x1, URZ ;  /* 0x000000011b077890 */ /* 0x002fe4000fffe0ff */
.L_x_11:
[----:B------:R-:W1:Y:S02]  /*1590*/  S2UR UR5, SR_CgaCtaId ;  /* 0x00000000000579c3 */ /* 0x000e640000008800 */
[----:B-1----:R-:W-:-:S04]  /*15a0*/  ULOP3.LUT UR4, UR5, 0x1, URZ, 0xc0, !UPT ;  /* 0x0000000105047892 */ /* 0x002fc8000f8ec0ff */
[----:B------:R-:W-:-:S09]  /*15b0*/  UISETP.NE.U32.AND UP0, UPT, UR4, 0x1, UPT ;  /* 0x000000010400788c */ /* 0x000fd2000bf05070 */
[----:B------:R-:W-:Y:S05]  /*15c0*/  BRA.U !UP0, `(.L_x_10) ;  /* 0x0000000108287547 */ /* 0x000fea000b800000 */
[----:B------:R-:W-:Y:S01]  /*15d0*/  UISETP.NE.AND UP0, UPT, UR7, 0x2, UPT ;  /* 0x000000020700788c */ /* 0x000fe2000bf05270 */
[----:B------:R-:W-:-:S03]  /*15e0*/  UMOV UR4, 0x400 ;  /* 0x0000040000047882 */ /* 0x000fc60000000000 */
[----:B------:R-:W-:Y:S02]  /*15f0*/  USEL UR6, URZ, 0x1, UP0 ;  /* 0x00000001ff067887 */ /* 0x000fe40008000000 */
[----:B------:R-:W-:Y:S02]  /*1600*/  USEL UR7, UR7, URZ, UP0 ;  /* 0x000000ff07077287 */ /* 0x000fe40008000000 */
[----:B------:R-:W-:Y:S02]  /*1610*/  ULEA UR4, UR5, UR4, 0x18 ;  /* 0x0000000405047291 */ /* 0x000fe4000f8ec0ff */
[----:B------:R-:W-:Y:S02]  /*1620*/  LOP3.LUT R4, R4, UR6, RZ, 0x3c, !PT ;  /* 0x0000000604047c12 */ /* 0x000fe4000f8e3cff */
[----:B------:R-:W-:Y:S02]  /*1630*/  ULEA UR4, UR7, UR4, 0x3 ;  /* 0x0000000407047291 */ /* 0x000fe4000f8e18ff */
[----:B------:R-:W-:-:S07]  /*1640*/  SHF.L.U32 R6, R4, 0x1f, RZ ;  /* 0x0000001f04067819 */ /* 0x000fce00000006ff */
[----:B------:R-:W1:Y:S02]  /*1650*/  SYNCS.PHASECHK.TRANS64.TRYWAIT P0, [UR4+0x80], R6 ;  /* 0x00008006ff0075a7 */ /* 0x000e640008001104 */
[----:B-1----:R-:W-:Y:S05]  /*1660*/  @!P0 BRA `(.L_x_17) ;  /* 0x0000002800108947 */ /* 0x002fea0003800000 */
.L_x_10:
[----:B------:R-:W-:-:S13]  /*1670*/  ISETP.GT.AND P0, PT, R5, 0x3, PT ;  /* 0x000000030500780c */ /* 0x000fda0003f04270 */
[----:B-1234-:R-:W-:Y:S05]  /*1680*/  @P0 EXIT ;  /* 0x000000000000094d */ /* 0x01efea0003800000 */
[----:B------:R-:W-:Y:S05]  /*1690*/  BRA.U !UP2, `(.L_x_18) ;  /* 0x000000010ab87547 */ /* 0x000fea000b800000 */
[----:B------:R-:W1:Y:S01]  /*16a0*/  S2UR UR6, SR_CgaCtaId ;  /* 0x00000000000679c3 */ /* 0x000e620000008800 */
[----:B------:R-:W-:Y:S01]  /*16b0*/  NOP ;  /* 0x0000000000007918 */ /* 0x000fe20000000000 */
[----:B------:R-:W-:Y:S01]  /*16c0*/  UMOV UR4, 0x40 ;  /* 0x0000004000047882 */ /* 0x000fe20000000000 */
[----:B------:R-:W-:Y:S01]  /*16d0*/  UMOV UR5, 0x400 ;  /* 0x0000040000057882 */ /* 0x000fe20000000000 */
[----:B-1----:R-:W-:Y:S02]  /*16e0*/  ULEA UR4, UR6, UR4, 0x18 ;  /* 0x0000000406047291 */ /* 0x002fe4000f8ec0ff */
[----:B------:R-:W-:-:S07]  /*16f0*/  ULEA UR5, UR6, UR5, 0x18 ;  /* 0x0000000506057291 */ /* 0x000fce000f8ec0ff */
[----:B-----5:R-:W1:Y:S02]  /*1700*/  LDS.U8 R2, [UR4] ;  /* 0x00000004ff027984 */ /* 0x020e640008000000 */
[----:B-1----:R-:W-:-:S13]  /*1710*/  ISETP.NE.AND P0, PT, R2, RZ, PT ;  /* 0x000000ff0200720c */ /* 0x002fda0003f05270 */
[----:B------:R-:W-:Y:S05]  /*1720*/  @P0 BRA `(.L_x_19) ;  /* 0x00000000007c0947 */ /* 0x000fea0003800000 */
[----:B------:R-:W-:-:S13]  /*1730*/  ELECT P0, URZ, PT ;  /* 0x0000000000ff782f */ /* 0x000fda0003800000 */
[----:B------:R-:W-:Y:S05]  /*1740*/  @!P0 BRA `(.L_x_20) ;  /* 0x0000000000848947 */ /* 0x000fea0003800000 */
[----:B------:R-:W-:Y:S01]  /*1750*/  UMOV UR4, 0x4 ;  /* 0x0000000400047882 */ /* 0x000fe20000000000 */
[----:B------:R-:W-:-:S04]  /*1760*/  IMAD.MOV.U32 R3, RZ, RZ, 0xf ;  /* 0x0000000fff037424 */ /* 0x000fc800078e00ff */
[----:B------:R-:W-:Y:S04]  /*1770*/  DEPBAR.LE SB1, 0x36 ;  /* 0x00009d800000791a */ /* 0x000fe80000000000 */
[----:B------:R-:W1:Y:S02]  /*1780*/  UTCATOMSWS.FIND_AND_SET.ALIGN UP0, UR4, UR4 ;  /* 0x00000004000475e3 */ /* 0x000e640008000800 */
[----:B-1----:R-:W-:Y:S01]  /*1790*/  PLOP3.LUT P0, PT, PT, PT, UP0, 0x80, 0x8 ;  /* 0x000000000008781c */ /* 0x002fe20003f0f008 */
[----:B------:R-:W-:-:S03]  /*17a0*/  IMAD.U32 R4, RZ, RZ, UR4 ;  /* 0x00000004ff047e24 */ /* 0x000fc6000f8e00ff */
[----:B------:R-:W-:-:S04]  /*17b0*/  SEL R2, RZ, 0xffffffff, !P0 ;  /* 0xffffffffff027807 */ /* 0x000fc80004000000 */
[----:B------:R-:W-:Y:S01]  /*17c0*/  ISETP.NE.AND P0, PT, R2, RZ, PT ;  /* 0x000000ff0200720c */ /* 0x000fe20003f05270 */
[----:B------:R-:W-:-:S12]  /*17d0*/  IMAD.MOV.U32 R2, RZ, RZ, 0x1 ;  /* 0x00000001ff027424 */ /* 0x000fd800078e00ff */
[----:B------:R-:W-:Y:S05]  /*17e0*/  @P0 BRA `(.L_x_21) ;  /* 0x0000000000240947 */ /* 0x000fea0003800000 */
.L_x_22:
[----:B------:R-:W-:Y:S05]  /*17f0*/  NANOSLEEP 0x64 ;  /* 0x000000640000795d */ /* 0x000fea0003800000 */
[----:B------:R-:W-:-:S05]  /*1800*/  UMOV UR4, 0x4 ;  /* 0x0000000400047882 */ /* 0x000fca0000000000 */
[----:B------:R-:W-:Y:S04]  /*1810*/  DEPBAR.LE SB1, 0x36 ;  /* 0x00009d800000791a */ /* 0x000fe80000000000 */
[----:B------:R-:W1:Y:S02]  /*1820*/  UTCATOMSWS.FIND_AND_SET.ALIGN UP0, UR4, UR4 ;  /* 0x00000004000475e3 */ /* 0x000e640008000800 */
[----:B-1----:R-:W-:-:S04]  /*1830*/  PLOP3.LUT P0, PT, PT, PT, UP0, 0x80, 0x8 ;  /* 0x000000000008781c */ /* 0x002fc80003f0f008 */
[----:B------:R-:W-:-:S04]  /*1840*/  SEL R4, RZ, 0xffffffff, !P0 ;  /* 0xffffffffff047807 */ /* 0x000fc80004000000 */
[----:B------:R-:W-:Y:S01]  /*1850*/  ISETP.NE.AND P0, PT, R4, RZ, PT ;  /* 0x000000ff0400720c */ /* 0x000fe20003f05270 */
[----:B------:R-:W-:-:S12]  /*1860*/  IMAD.U32 R4, RZ, RZ, UR4 ;  /* 0x00000004ff047e24 */ /* 0x000fd8000f8e00ff */
[----:B------:R-:W-:Y:S05]  /*1870*/  @!P0 BRA `(.L_x_22) ;  /* 0xfffffffc00dc8947 */ /* 0x000fea000383ffff */
.L_x_21:
[C---:B------:R-:W-:Y:S01]  /*1880*/  VIADD R5, R4.reuse, 0x10 ;  /* 0x0000001004057836 */ /* 0x040fe20000000000 */
[----:B------:R-:W-:Y:S01]  /*1890*/  UMOV UR4, 0x50 ;  /* 0x0000005000047882 */ /* 0x000fe20000000000 */
[----:B------:R-:W-:Y:S01]  /*18a0*/  SHF.L.U32 R3, R3, R4, RZ ;  /* 0x0000000403037219 */ /* 0x000fe200000006ff */
[----:B------:R-:W-:Y:S01]  /*18b0*/  ULEA UR4, UR6, UR4, 0x18 ;  /* 0x0000000406047291 */ /* 0x000fe2000f8ec0ff */
[----:B------:R-:W-:Y:S01]  /*18c0*/  IMAD.SHL.U32 R4, R4, 0x20, RZ ;  /* 0x0000002004047824 */ /* 0x000fe200078e00ff */
[----:B------:R-:W-:-:S04]  /*18d0*/  SHF.L.U32 R2, R2, R5, RZ ;  /* 0x0000000502027219 */ /* 0x000fc800000006ff */
[----:B------:R-:W-:-:S05]  /*18e0*/  LOP3.LUT R2, R2, R3, RZ, 0xfc, !PT ;  /* 0x0000000302027212 */ /* 0x000fca00078efcff */
[----:B------:R1:W-:Y:S04]  /*18f0*/  ATOMS.OR RZ, [UR4], R2 ;  /* 0x00000002ffff798c */ /* 0x0003e8000b000004 */
[----:B------:R1:W-:Y:S01]  /*1900*/  STS [UR5+0x98], R4 ;  /* 0x00009804ff007988 */ /* 0x0003e20008000805 */
[----:B------:R-:W-:Y:S05]  /*1910*/  BRA `(.L_x_20) ;  /* 0x0000000000107947 */ /* 0x000fea0003800000 */
.L_x_19:
[----:B------:R-:W-:-:S05]  /*1920*/  MOV R2, 0xffffffff ;  /* 0xffffffff00027802 */ /* 0x000fca0000000f00 */
[----:B------:R1:W-:Y:S02]  /*1930*/  STS [UR5+0x98], R2 ;  /* 0x00009802ff007988 */ /* 0x0003e40008000805 */
[----:B-1----:R-:W-:Y:S02]  /*1940*/  MOV R2, 0x1960 ;  /* 0x0000196000027802 */ /* 0x002fe40000000f00 */
[----:B------:R-:W-:Y:S05]  /*1950*/  CALL.REL.NOINC `($__internal_1_$__cuda_sm10x_tcgen05_guardrail_trap_phase_invalid_during_alloc) ;  /* 0x0000002400947944 */ /* 0x000fea0003c00000 */
.L_x_20:
[----:B------:R-:W-:Y:S05]  /*1960*/  WARPSYNC.ALL ;  /* 0x0000000000007948 */ /* 0x000fea0003800000 */
[----:B------:R-:W-:Y:S01]  /*1970*/  NOP ;  /* 0x0000000000007918 */ /* 0x000fe20000000000 */
.L_x_18:
[----:B------:R-:W2:Y:S08]  /*1980*/  S2UR UR21, SR_CgaCtaId ;  /* 0x00000000001579c3 */ /* 0x000eb00000008800 */
[----:B------:R-:W-:Y:S01]  /*1990*/  BAR.SYNC.DEFER_BLOCKING 0x2, 0xa0 ;  /* 0x0082800000007b1d */ /* 0x000fe20000010000 */
[C---:B-1---5:R-:W-:Y:S02]  /*19a0*/  IMAD.SHL.U32 R2, R0.reuse, 0x80, RZ ;  /* 0x0000008000027824 */ /* 0x062fe400078e00ff */
[----:B------:R-:W-:-:S03]  /*19b0*/  IMAD.SHL.U32 R3, R0, 0x40, RZ ;  /* 0x0000004000037824 */ /* 0x000fc600078e00ff */
[----:B------:R-:W-:Y:S02]  /*19c0*/  UMOV UR4, 0x400 ;  /* 0x0000040000047882 */ /* 0x000fe40000000000 */
[----:B------:R-:W1:Y:S01]  /*19d0*/  S2UR UR29, SR_CTAID.Z ;  /* 0x00000000001d79c3 */ /* 0x000e620000002700 */
[----:B------:R-:W-:-:S04]  /*19e0*/  LOP3.LUT R2, R2, 0x780, RZ, 0xc0, !PT ;  /* 0x0000078002027812 */ /* 0x000fc800078ec0ff */
[----:B------:R-:W-:-:S04]  /*19f0*/  LOP3.LUT R3, R2, 0x3800, R3, 0xf8, !PT ;  /* 0x0000380002037812 */ /* 0x000fc800078ef803 */
[----:B------:R-:W-:Y:S01]  /*1a00*/  LOP3.LUT R3, R3, 0x10, R0, 0xf8, !PT ;  /* 0x0000001003037812 */ /* 0x000fe200078ef800 */
[----:B--2---:R-:W-:Y:S02]  /*1a10*/  ULEA UR21, UR21, UR4, 0x18 ;  /* 0x0000000415157291 */ /* 0x004fe4000f8ec0ff */
[----:B-1----:R-:W-:-:S07]  /*1a20*/  UISETP.GT.U32.AND UP0, UPT, UR29, 0x7ff, UPT ;  /* 0x000007ff1d00788c */ /* 0x002fce000bf04070 */
[----:B------:R-:W1:Y:S02]  /*1a30*/  LDS R67, [UR21+0x98] ;  /* 0x00009815ff437984 */ /* 0x000e640008000800 */
[----:B------:R-:W-:Y:S05]  /*1a40*/  BRA.U UP0, `(.L_x_23) ;  /* 0x0000001d00c87547 */ /* 0x000fea000b800000 */
[----:B------:R-:W2:Y:S01]  /*1a50*/  LDCU.64 UR6, c[0x0][0x5c0] ;  /* 0x0000b800ff0677ac */ /* 0x000ea20008000a00 */
[----:B------:R-:W-:Y:S02]  /*1a60*/  VIADD R3, R3, UR21 ;  /* 0x0000001503037c36 */ /* 0x000fe40008000000 */
[----:B------:R-:W-:Y:S01]  /*1a70*/  IMAD.U32 R4, R0, 0x10000, RZ ;  /* 0x0001000000047824 */ /* 0x000fe200078e00ff */
[----:B------:R-:W3:Y:S01]  /*1a80*/  LDCU UR8, c[0x0][0x5d0] ;  /* 0x0000ba00ff0877ac */ /* 0x000ee20008000800 */
[C---:B------:R-:W-:Y:S02]  /*1a90*/  VIADD R7, R3.reuse, 0x8440 ;  /* 0x0000844003077836 */ /* 0x040fe40000000000 */
[C---:B------:R-:W-:Y:S01]  /*1aa0*/  VIADD R5, R3.reuse, 0x8420 ;  /* 0x0000842003057836 */ /* 0x040fe20000000000 */
[----:B------:R-:W4:Y:S01]  /*1ab0*/  LDCU.64 UR12, c[0x0][0x348] ;  /* 0x00006900ff0c77ac */ /* 0x000f220008000a00 */
[C---:B------:R-:W-:Y:S01]  /*1ac0*/  VIADD R2, R3.reuse, 0x460 ;  /* 0x0000046003027836 */ /* 0x040fe20000000000 */
[----:B------:R-:W-:Y:S01]  /*1ad0*/  SHF.R.U32.HI R70, RZ, 0x3, R7 ;  /* 0x00000003ff467819 */ /* 0x000fe20000011607 */
[----:B------:R-:W-:Y:S01]  /*1ae0*/  VIADD R9, R3, 0x8460 ;  /* 0x0000846003097836 */ /* 0x000fe20000000000 */
[----:B------:R-:W5:Y:S01]  /*1af0*/  LDCU UR14, c[0x0][0x5cc] ;  /* 0x0000b980ff0e77ac */ /* 0x000f620008000800 */
[----:B------:R-:W-:Y:S01]  /*1b00*/  SHF.R.U32.HI R68, RZ, 0x3, R5 ;  /* 0x00000003ff447819 */ /* 0x000fe20000011605 */
[----:B------:R-:W-:Y:S01]  /*1b10*/  IMAD.MOV.U32 R60, RZ, RZ, RZ ;  /* 0x000000ffff3c7224 */ /* 0x000fe200078e00ff */
[----:B------:R-:W-:Y:S01]  /*1b20*/  SHF.R.U32.HI R65, RZ, 0x3, R2 ;  /* 0x00000003ff417819 */ /* 0x000fe20000011602 */
[----:B------:R-:W-:Y:S01]  /*1b30*/  IMAD.MOV.U32 R0, RZ, RZ, 0x1 ;  /* 0x00000001ff007424 */ /* 0x000fe200078e00ff */
[----:B------:R-:W-:Y:S01]  /*1b40*/  LOP3.LUT R70, R7, 0x70, R70, 0x78, !PT ;  /* 0x0000007007467812 */ /* 0x000fe200078e7846 */
[----:B--2---:R-:W-:Y:S01]  /*1b50*/  UIMAD.WIDE.U32 UR4, UR29, UR7, URZ ;  /* 0x000000071d0472a5 */ /* 0x004fe2000f8e00ff */
[----:B------:R-:W-:Y:S01]  /*1b60*/  LOP3.LUT R68, R5, 0x70, R68, 0x78, !PT ;  /* 0x0000007005447812 */ /* 0x000fe200078e7844 */
[C---:B------:R-:W-:Y:S01]  /*1b70*/  VIADD R7, R3.reuse, 0x8400 ;  /* 0x0000840003077836 */ /* 0x040fe20000000000 */
[----:B------:R-:W-:Y:S01]  /*1b80*/  LOP3.LUT R65, R2, 0x70, R65, 0x78, !PT ;  /* 0x0000007002417812 */ /* 0x000fe200078e7841 */
[----:B------:R-:W-:Y:S01]  /*1b90*/  UIADD3 UR4, UPT, UPT, UR29, -UR5, URZ ;  /* 0x800000051d047290 */ /* 0x000fe2000fffe0ff */
[C---:B------:R-:W-:Y:S01]  /*1ba0*/  VIADD R5, R3.reuse, 0x440 ;  /* 0x0000044003057836 */ /* 0x040fe20000000000 */
[----:B------:R-:W-:Y:S01]  /*1bb0*/  LOP3.LUT R4, R4, 0xe00000, RZ, 0xc0, !PT ;  /* 0x00e0000004047812 */ /* 0x000fe200078ec0ff */
[C---:B------:R-:W-:Y:S01]  /*1bc0*/  VIADD R2, R3.reuse, 0x420 ;  /* 0x0000042003027836 */ /* 0x040fe20000000000 */
[----:B------:R-:W-:Y:S01]  /*1bd0*/  USHF.R.U32.HI UR4, URZ, UR20, UR4 ;  /* 0x00000014ff047299 */ /* 0x000fe20008011604 */
[----:B------:R-:W-:Y:S01]  /*1be0*/  VIADD R3, R3, 0x400 ;  /* 0x0000040003037836 */ /* 0x000fe20000000000 */
[----:B------:R-:W-:Y:S01]  /*1bf0*/  SHF.R.U32.HI R72, RZ, 0x3, R9 ;  /* 0x00000003ff487819 */ /* 0x000fe20000011609 */
[----:B----4-:R-:W-:Y:S01]  /*1c00*/  UIADD3 UR32, UP1, UPT, UR12, 0x140, URZ ;  /* 0x000001400c207890 */ /* 0x010fe2000ff3e0ff */
[----:B------:R-:W-:Y:S01]  /*1c10*/  SHF.R.U32.HI R63, RZ, 0x3, R2 ;  /* 0x00000003ff3f7819 */ /* 0x000fe20000011602 */
[----:B------:R-:W-:Y:S01]  /*1c20*/  UIADD3 UR4, UPT, UPT, UR5, UR4, URZ ;  /* 0x0000000405047290 */ /* 0x000fe2000fffe0ff */
[----:B------:R-:W-:Y:S01]  /*1c30*/  SHF.R.U32.HI R66, RZ, 0x3, R7 ;  /* 0x00000003ff427819 */ /* 0x000fe20000011607 */
[----:B------:R-:W-:Y:S01]  /*1c40*/  UIADD3 UR30, UP0, UPT, UR12, 0x1c0, URZ ;  /* 0x000001c00c1e7890 */ /* 0x000fe2000ff1e0ff */
[----:B------:R-:W-:Y:S01]  /*1c50*/  SHF.R.U32.HI R64, RZ, 0x3, R5 ;  /* 0x00000003ff407819 */ /* 0x000fe20000011605 */
[----:B------:R-:W-:Y:S01]  /*1c60*/  USHF.R.U32.HI UR4, URZ, UR19, UR4 ;  /* 0x00000013ff047299 */ /* 0x000fe20008011604 */
[----:B------:R-:W-:Y:S01]  /*1c70*/  SHF.R.U32.HI R62, RZ, 0x3, R3 ;  /* 0x00000003ff3e7819 */ /* 0x000fe20000011603 */
[----:B-1----:R-:W-:Y:S01]  /*1c80*/  IMAD.IADD R61, R67, 0x1, R4 ;  /* 0x00000001433d7824 */ /* 0x002fe200078e0204 */
[----:B------:R-:W-:Y:S01]  /*1c90*/  LOP3.LUT R63, R2, 0x70, R63, 0x78, !PT ;  /* 0x00000070023f7812 */ /* 0x000fe200078e783f */
[----:B------:R-:W-:Y:S01]  /*1ca0*/  UIADD3 UR4, UPT, UPT, -UR4, URZ, URZ ;  /* 0x000000ff04047290 */ /* 0x000fe2000fffe1ff */
[----:B------:R-:W-:Y:S01]  /*1cb0*/  LOP3.LUT R72, R9, 0x70, R72, 0x78, !PT ;  /* 0x0000007009487812 */ /* 0x000fe200078e7848 */
[----:B------:R-:W-:Y:S01]  /*1cc0*/  IMAD.MOV.U32 R2, RZ, RZ, RZ ;  /* 0x000000ffff027224 */ /* 0x000fe200078e00ff */
[----:B------:R-:W-:Y:S01]  /*1cd0*/  LOP3.LUT R66, R7, 0x70, R66, 0x78, !PT ;  /* 0x0000007007427812 */ /* 0x000fe200078e7842 */
[----:B------:R-:W-:Y:S01]  /*1ce0*/  UIMAD UR6, UR6, UR4, UR29 ;  /* 0x00000004060672a4 */ /* 0x000fe2000f8e021d */
[----:B------:R-:W-:Y:S01]  /*1cf0*/  LOP3.LUT R64, R5, 0x70, R64, 0x78, !PT ;  /* 0x0000007005407812 */ /* 0x000fe200078e7840 */
[----:B------:R-:W1:Y:S01]  /*1d00*/  LDCU UR11, c[0x0][0x5d0] ;  /* 0x0000ba00ff0b77ac */ /* 0x000e620008000800 */
[----:B------:R-:W-:Y:S01]  /*1d10*/  LOP3.LUT R62, R3, 0x70, R62, 0x78, !PT ;  /* 0x00000070033e7812 */ /* 0x000fe200078e783e */
[----:B---3--:R-:W-:-:S03]  /*1d20*/  UIMAD.WIDE.U32 UR8, UR6, UR8, URZ ;  /* 0x00000008060872a5 */ /* 0x008fc6000f8e00ff */
[----:B------:R-:W2:Y:S01]  /*1d30*/  LDCU.64 UR4, c[0x0][0x5d8] ;  /* 0x0000bb00ff0477ac */ /* 0x000ea20008000a00 */
[----:B------:R-:W-:Y:S01]  /*1d40*/  UIADD3 UR7, UPT, UPT, UR6, -UR9, URZ ;  /* 0x8000000906077290 */ /* 0x000fe2000fffe0ff */
[----:B------:R-:W3:Y:S03]  /*1d50*/  LDCU UR26, c[0x0][0x5e4] ;  /* 0x0000bc80ff1a77ac */ /* 0x000ee60008000800 */
[----:B------:R-:W-:Y:S01]  /*1d60*/  USHF.R.U32.HI UR7, URZ, UR18, UR7 ;  /* 0x00000012ff077299 */ /* 0x000fe20008011607 */
[----:B------:R-:W4:Y:S03]  /*1d70*/  LDCU.64 UR24, c[0x0][0x5c0] ;  /* 0x0000b800ff1877ac */ /* 0x000f260008000a00 */
[----:B------:R-:W-:Y:S01]  /*1d80*/  UIADD3 UR7, UPT, UPT, UR9, UR7, URZ ;  /* 0x0000000709077290 */ /* 0x000fe2000fffe0ff */
[----:B------:R-:W1:Y:S03]  /*1d90*/  LDCU.64 UR22, c[0x0][0x5d8] ;  /* 0x0000bb00ff1677ac */ /* 0x000e660008000a00 */
[----:B------:R-:W-:-:S02]  /*1da0*/  USHF.R.U32.HI UR10, URZ, UR17, UR7 ;  /* 0x00000011ff0a7299 */ /* 0x000fc40008011607 */
[----:B------:R-:W-:Y:S02]  /*1db0*/  UIADD3.X UR33, UPT, UPT, URZ, UR13, URZ, UP1, !UPT ;  /* 0x0000000dff217290 */ /* 0x000fe40008ffe4ff */
[----:B--2---:R-:W-:Y:S02]  /*1dc0*/  UIMAD.WIDE.U32 UR8, UR10, UR5, URZ ;  /* 0x000000050a0872a5 */ /* 0x004fe4000f8e00ff */
[----:B------:R-:W-:Y:S01]  /*1dd0*/  UIADD3.X UR31, UPT, UPT, URZ, UR13, URZ, UP0, !UPT ;  /* 0x0000000dff1f7290 */ /* 0x000fe200087fe4ff */
[----:B------:R-:W-:-:S04]  /*1de0*/  UMOV UR27, URZ ;  /* 0x000000ff001b7c82 */ /* 0x000fc80008000000 */
[----:B------:R-:W-:Y:S02]  /*1df0*/  UMOV UR7, UR9 ;  /* 0x0000000900077c82 */ /* 0x000fe40008000000 */
[----:B------:R-:W-:Y:S02]  /*1e00*/  UIADD3 UR5, UPT, UPT, UR10, -UR7, URZ ;  /* 0x800000070a057290 */ /* 0x000fe4000fffe0ff */
[----:B------:R-:W2:Y:S01]  /*1e10*/  LDCU UR9, c[0x0][0x374] ;  /* 0x00006e80ff0977ac */ /* 0x000ea20008000800 */
[----:B------:R-:W2:Y:S01]  /*1e20*/  LDCU UR8, c[0x0][0x370] ;  /* 0x00006e00ff0877ac */ /* 0x000ea20008000800 */
[----:B------:R-:W-:Y:S01]  /*1e30*/  USHF.R.U32.HI UR5, URZ, UR16, UR5 ;  /* 0x00000010ff057299 */ /* 0x000fe20008011605 */
[----:B------:R-:W1:Y:S03]  /*1e40*/  LDCU UR28, c[0x0][0x378] ;  /* 0x00006f00ff1c77ac */ /* 0x000e660008000800 */
[----:B------:R-:W-:Y:S01]  /*1e50*/  UIADD3 UR5, UPT, UPT, UR7, UR5, URZ ;  /* 0x0000000507057290 */ /* 0x000fe2000fffe0ff */
[----:B------:R-:W1:Y:S03]  /*1e60*/  LDCU UR7, c[0x0][0x5cc] ;  /* 0x0000b980ff0777ac */ /* 0x000e660008000800 */
[----:B------:R-:W-:-:S02]  /*1e70*/  USHF.R.U32.HI UR5, URZ, UR15, UR5 ;  /* 0x0000000fff057299 */ /* 0x000fc40008011605 */
[----:B--2---:R-:W-:Y:S02]  /*1e80*/  UIMAD UR8, UR9, UR8, URZ ;  /* 0x00000008090872a4 */ /* 0x004fe4000f8e02ff */
[----:B------:R-:W-:-:S04]  /*1e90*/  UIADD3 UR5, UPT, UPT, -UR5, URZ, URZ ;  /* 0x000000ff05057290 */ /* 0x000fc8000fffe1ff */
[----:B------:R-:W-:Y:S02]  /*1ea0*/  UIMAD UR5, UR4, UR5, UR10 ;  /* 0x00000005040572a4 */ /* 0x000fe4000f8e020a */
[----:B------:R-:W-:Y:S02]  /*1eb0*/  UIADD3 UR10, UPT, UPT, -UR10, URZ, URZ ;  /* 0x000000ff0a0a7290 */ /* 0x000fe4000fffe1ff */
[----:B------:R-:W-:Y:S02]  /*1ec0*/  UIADD3 UR4, UPT, UPT, UR21, 0x8400, URZ ;  /* 0x0000840015047890 */ /* 0x000fe4000fffe0ff */
[----:B-1----:R-:W-:Y:S02]  /*1ed0*/  UIMAD UR28, UR8, UR28, URZ ;  /* 0x0000001c081c72a4 */ /* 0x002fe4000f8e02ff */
[----:B---345:R-:W-:-:S12]  /*1ee0*/  UIMAD UR14, UR14, UR10, UR6 ;  /* 0x0000000a0e0e72a4 */ /* 0x038fd8000f8e0206 */
.L_x_26:
[----:B------:R-:W-:Y:S01]  /*1ef0*/  LEA R3, R2, UR21, 0x3 ;  /* 0x0000001502037c11 */ /* 0x000fe2000f8e18ff */
[----:B-1----:R-:W-:Y:S02]  /*1f00*/  IMAD.U32 R6, R60, -0x80000000, RZ ;  /* 0x800000003c067824 */ /* 0x002fe400078e00ff */
[----:B------:R-:W-:Y:S02]  /*1f10*/  IMAD R4, R2, 0x100000, R61 ;  /* 0x0010000002047824 */ /* 0x000fe400078e023d */
[----:B------:R-:W1:Y:S03]  /*1f20*/  SYNCS.PHASECHK.TRANS64.TRYWAIT P0, [R3+URZ+0x70], R6 ;  /* 0x00007006030075a7 */ /* 0x000e6600080011ff */
[----:B------:R-:W-:Y:S01]  /*1f30*/  R2UR UR6, R4 ;  /* 0x00000000040672ca */ /* 0x000fe200000e0000 */
[----:B-1----:R-:W-:-:S14]  /*1f40*/  @!P0 BRA `(.L_x_24) ;  /* 0x0000001c00f48947 */ /* 0x002fdc0003800000 */
.L_x_40:
[----:B------:R-:W2:Y:S01]  /*1f50*/  LDTM.16dp256bit.x8 R16, tmem[UR6+0x40] ;  /* 0x00004006001079ee */ /* 0x000ea200081a0000 */
[----:B------:R-:W-:Y:S01]  /*1f60*/  UIADD3 UR9, UPT, UPT, UR27, UR27, URZ ;  /* 0x0000001b1b097290 */ /* 0x000fe2000fffe0ff */
[----:B------:R-:W-:Y:S01]  /*1f70*/  R2UR UR6, R4 ;  /* 0x00000000040672ca */ /* 0x000fe200000e0000 */
[----:B------:R-:W-:Y:S02]  /*1f80*/  HFMA2 R75, -RZ, RZ, 0, 0 ;  /* 0x00000000ff4b7431 */ /* 0x000fe400000001ff */
[----:B------:R-:W-:-:S04]  /*1f90*/  USHF.R.S32.HI UR8, URZ, 0x1f, UR9 ;  /* 0x0000001fff087899 */ /* 0x000fc80008011409 */
[----:B------:R-:W-:-:S04]  /*1fa0*/  ULEA.HI UR12, UR8, UR9, URZ, 0x2 ;  /* 0x00000009080c7291 */ /* 0x000fc8000f8f10ff */
[----:B------:R-:W-:-:S04]  /*1fb0*/  ULOP3.LUT UR12, UR12, 0xfffffffc, URZ, 0xc0, !UPT ;  /* 0xfffffffc0c0c7892 */ /* 0x000fc8000f8ec0ff */
[----:B------:R-:W-:Y:S02]  /*1fc0*/  UIADD3 UR12, UPT, UPT, UR9, -UR12, URZ ;  /* 0x8000000c090c7290 */ /* 0x000fe4000fffe0ff */
[----:B------:R-:W-:-:S04]  /*1fd0*/  ULOP3.LUT UR9, UR9, 0x1, URZ, 0xfc, !UPT ;  /* 0x0000000109097892 */ /* 0x000fc8000f8efcff */
[----:B------:R-:W-:Y:S01]  /*1fe0*/  MOV R87, UR12 ;  /* 0x0000000c00577c02 */ /* 0x000fe20008000f00 */
[----:B--2---:R-:W-:Y:S01]  /*1ff0*/  FMUL R34, R34, UR26 ;  /* 0x0000001a22227c20 */ /* 0x004fe20008400000 */
[----:B------:R-:W-:Y:S01]  /*2000*/  FMUL R24, R24, UR26 ;  /* 0x0000001a18187c20 */ /* 0x000fe20008400000 */
[----:B------:R-:W-:Y:S01]  /*2010*/  FMUL R25, R25, UR26 ;  /* 0x0000001a19197c20 */ /* 0x000fe20008400000 */
[----:B------:R-:W-:Y:S01]  /*2020*/  FMUL R26, R26, UR26 ;  /* 0x0000001a1a1a7c20 */ /* 0x000fe20008400000 */
[----:B------:R-:W-:Y:S01]  /*2030*/  FMUL R15, R34, -1.4426950216293334961 ;  /* 0xbfb8aa3b220f7820 */ /* 0x000fe20000400000 */
[----:B------:R-:W-:Y:S01]  /*2040*/  FMUL R50, R24, -1.4426950216293334961 ;  /* 0xbfb8aa3b18327820 */ /* 0x000fe20000400000 */
[----:B------:R-:W-:Y:S01]  /*2050*/  FMUL R11, R25, -1.4426950216293334961 ;  /* 0xbfb8aa3b190b7820 */ /* 0x000fe20000400000 */
[----:B------:R-:W-:Y:S01]  /*2060*/  FMUL R69, R26, -1.4426950216293334961 ;  /* 0xbfb8aa3b1a457820 */ /* 0x000fe20000400000 */
[----:B------:R-:W-:Y:S01]  /*2070*/  FMUL R36, R36, UR26 ;  /* 0x0000001a24247c20 */ /* 0x000fe20008400000 */
[----:B------:R-:W-:Y:S01]  /*2080*/  FMUL R32, R32, UR26 ;  /* 0x0000001a20207c20 */ /* 0x000fe20008400000 */
[----:B------:R-:W2:Y:S01]  /*2090*/  MUFU.EX2 R15, R15 ;  /* 0x0000000f000f7308 */ /* 0x000ea20000000800 */
[----:B------:R-:W-:Y:S01]  /*20a0*/  FMUL R33, R33, UR26 ;  /* 0x0000001a21217c20 */ /* 0x000fe20008400000 */
[----:B------:R-:W-:Y:S01]  /*20b0*/  FMUL R35, R35, UR26 ;  /* 0x0000001a23237c20 */ /* 0x000fe20008400000 */
[----:B------:R-:W-:Y:S01]  /*20c0*/  FMUL R37, R37, UR26 ;  /* 0x0000001a25257c20 */ /* 0x000fe20008400000 */
[----:B------:R-:W-:Y:S01]  /*20d0*/  FMUL R14, R36, -1.4426950216293334961 ;  /* 0xbfb8aa3b240e7820 */ /* 0x000fe20000400000 */
[----:B------:R-:W-:Y:S01]  /*20e0*/  FMUL R48, R32, -1.4426950216293334961 ;  /* 0xbfb8aa3b20307820 */ /* 0x000fe20000400000 */
[----:B------:R-:W-:Y:S01]  /*20f0*/  FMUL R29, R29, UR26 ;  /* 0x0000001a1d1d7c20 */ /* 0x000fe20008400000 */
[----:B------:R-:W-:Y:S01]  /*2100*/  FMUL R8, R33, -1.4426950216293334961 ;  /* 0xbfb8aa3b21087820 */ /* 0x000fe20000400000 */
[----:B------:R-:W3:Y:S01]  /*2110*/  MUFU.EX2 R50, R50 ;  /* 0x0000003200327308 */ /* 0x000ee20000000800 */
[----:B-1----:R-:W-:Y:S01]  /*2120*/  FMUL R7, R35, -1.4426950216293334961 ;  /* 0xbfb8aa3b23077820 */ /* 0x002fe20000400000 */
[----:B------:R-:W-:Y:S01]  /*2130*/  FMUL R5, R37, -1.4426950216293334961 ;  /* 0xbfb8aa3b25057820 */ /* 0x000fe20000400000 */
[----:B------:R-:W-:Y:S01]  /*2140*/  FMUL R27, R27, UR26 ;  /* 0x0000001a1b1b7c20 */ /* 0x000fe20008400000 */
[----:B------:R-:W-:Y:S01]  /*2150*/  FMUL R31, R31, UR26 ;  /* 0x0000001a1f1f7c20 */ /* 0x000fe20008400000 */
[----:B------:R-:W-:Y:S01]  /*2160*/  FMUL R28, R28, UR26 ;  /* 0x0000001a1c1c7c20 */ /* 0x000fe20008400000 */
[----:B------:R-:W-:Y:S01]  /*2170*/  FMUL R30, R30, UR26 ;  /* 0x0000001a1e1e7c20 */ /* 0x000fe20008400000 */
[----:B------:R-:W-:Y:S01]  /*2180*/  FMUL R17, R17, UR26 ;  /* 0x0000001a11117c20 */ /* 0x000fe20008400000 */
[----:B------:R-:W1:Y:S01]  /*2190*/  MUFU.EX2 R11, R11 ;  /* 0x0000000b000b7308 */ /* 0x000e620000000800 */
[----:B------:R-:W-:Y:S01]  /*21a0*/  FMUL R16, R16, UR26 ;  /* 0x0000001a10107c20 */ /* 0x000fe20008400000 */
[----:B------:R-:W-:Y:S01]  /*21b0*/  FMUL R19, R19, UR26 ;  /* 0x0000001a13137c20 */ /* 0x000fe20008400000 */
[----:B------:R-:W-:Y:S01]  /*21c0*/  FMUL R18, R18, UR26 ;  /* 0x0000001a12127c20 */ /* 0x000fe20008400000 */
[----:B------:R-:W-:Y:S01]  /*21d0*/  FMUL R21, R21, UR26 ;  /* 0x0000001a15157c20 */ /* 0x000fe20008400000 */
[----:B------:R-:W-:Y:S01]  /*21e0*/  FMUL R23, R23, UR26 ;  /* 0x0000001a17177c20 */ /* 0x000fe20008400000 */
[----:B------:R-:W-:Y:S01]  /*21f0*/  FMUL R12, R29, -1.4426950216293334961 ;  /* 0xbfb8aa3b1d0c7820 */ /* 0x000fe20000400000 */
[----:B------:R-:W-:Y:S01]  /*2200*/  FMUL R20, R20, UR26 ;  /* 0x0000001a14147c20 */ /* 0x000fe20008400000 */
[----:B------:R-:W4:Y:S01]  /*2210*/  MUFU.EX2 R69, R69 ;  /* 0x0000004500457308 */ /* 0x000f220000000800 */
[----:B------:R-:W-:Y:S01]  /*2220*/  FMUL R22, R22, UR26 ;  /* 0x0000001a16167c20 */ /* 0x000fe20008400000 */
[----:B------:R-:W-:Y:S01]  /*2230*/  FMUL R9, R27, -1.4426950216293334961 ;  /* 0xbfb8aa3b1b097820 */ /* 0x000fe20000400000 */
[----:B------:R-:W-:Y:S01]  /*2240*/  FMUL R10, R31, -1.4426950216293334961 ;  /* 0xbfb8aa3b1f0a7820 */ /* 0x000fe20000400000 */
[----:B------:R-:W-:Y:S01]  /*2250*/  FMUL R59, R28, -1.4426950216293334961 ;  /* 0xbfb8aa3b1c3b7820 */ /* 0x000fe20000400000 */
[----:B------:R-:W-:Y:S01]  /*2260*/  FMUL R58, R30, -1.4426950216293334961 ;  /* 0xbfb8aa3b1e3a7820 */ /* 0x000fe20000400000 */
[----:B------:R-:W-:Y:S01]  /*2270*/  FMUL R56, R17, -1.4426950216293334961 ;  /* 0xbfb8aa3b11387820 */ /* 0x000fe20000400000 */
[----:B------:R-:W-:Y:S01]  /*2280*/  FMUL R73, R16, -1.4426950216293334961 ;  /* 0xbfb8aa3b10497820 */ /* 0x000fe20000400000 */
[----:B------:R-:W5:Y:S01]  /*2290*/  MUFU.EX2 R14, R14 ;  /* 0x0000000e000e7308 */ /* 0x000f620000000800 */
[----:B------:R-:W-:Y:S01]  /*22a0*/  FMUL R55, R19, -1.4426950216293334961 ;  /* 0xbfb8aa3b13377820 */ /* 0x000fe20000400000 */
[----:B------:R-:W-:Y:S01]  /*22b0*/  FMUL R71, R18, -1.4426950216293334961 ;  /* 0xbfb8aa3b12477820 */ /* 0x000fe20000400000 */
[----:B------:R-:W-:Y:S01]  /*22c0*/  FMUL R6, R21, -1.4426950216293334961 ;  /* 0xbfb8aa3b15067820 */ /* 0x000fe20000400000 */
[----:B------:R-:W-:Y:S01]  /*22d0*/  FMUL R51, R23, -1.4426950216293334961 ;  /* 0xbfb8aa3b17337820 */ /* 0x000fe20000400000 */
[----:B------:R-:W-:Y:S01]  /*22e0*/  FMUL R57, R20, -1.4426950216293334961 ;  /* 0xbfb8aa3b14397820 */ /* 0x000fe20000400000 */
[----:B------:R-:W-:Y:S01]  /*22f0*/  FMUL R13, R22, -1.4426950216293334961 ;  /* 0xbfb8aa3b160d7820 */ /* 0x000fe20000400000 */
[----:B--2---:R-:W-:Y:S01]  /*2300*/  FADD R53, R15, 1 ;  /* 0x3f8000000f357421 */ /* 0x004fe20000000000 */
[----:B------:R-:W2:Y:S01]  /*2310*/  MUFU.EX2 R48, R48 ;  /* 0x0000003000307308 */ /* 0x000ea20000000800 */
[----:B---3--:R-:W-:Y:S01]  /*2320*/  FADD R15, R50, 1 ;  /* 0x3f800000320f7421 */ /* 0x008fe20000000000 */
[----:B-1----:R-:W-:Y:S01]  /*2330*/  FADD R50, R11, 1 ;  /* 0x3f8000000b327421 */ /* 0x002fe20000000000 */
[----:B----4-:R-:W-:Y:S01]  /*2340*/  FADD R11, R69, 1 ;  /* 0x3f800000450b7421 */ /* 0x010fe20000000000 */
[----:B------:R-:W-:Y:S01]  /*2350*/  LEA R74, R87, R62, 0xd ;  /* 0x0000003e574a7211 */ /* 0x000fe200078e68ff */
[----:B------:R-:W-:Y:S01]  /*2360*/  FMUL R39, R39, UR26 ;  /* 0x0000001a27277c20 */ /* 0x000fe20008400000 */
[----:B------:R-:W-:Y:S01]  /*2370*/  FMUL R40, R40, UR26 ;  /* 0x0000001a28287c20 */ /* 0x000fe20008400000 */
[----:B------:R-:W-:Y:S01]  /*2380*/  FMUL R41, R41, UR26 ;  /* 0x0000001a29297c20 */ /* 0x000fe20008400000 */
[----:B------:R-:W1:Y:S01]  /*2390*/  MUFU.EX2 R8, R8 ;  /* 0x0000000800087308 */ /* 0x000e620000000800 */
[----:B-----5:R-:W-:Y:S01]  /*23a0*/  FADD R14, R14, 1 ;  /* 0x3f8000000e0e7421 */ /* 0x020fe20000000000 */
[----:B------:R-:W-:Y:S01]  /*23b0*/  MOV R99, R74 ;  /* 0x0000004a00637202 */ /* 0x000fe20000000f00 */
[----:B------:R-:W-:Y:S01]  /*23c0*/  FMUL R42, R42, UR26 ;  /* 0x0000001a2a2a7c20 */ /* 0x000fe20008400000 */
[----:B------:R-:W-:Y:S01]  /*23d0*/  FMUL R38, R38, UR26 ;  /* 0x0000001a26267c20 */ /* 0x000fe20008400000 */
[----:B------:R-:W-:Y:S01]  /*23e0*/  FMUL R47, R47, UR26 ;  /* 0x0000001a2f2f7c20 */ /* 0x000fe20008400000 */
[----:B------:R-:W-:Y:S01]  /*23f0*/  FMUL R46, R46, UR26 ;  /* 0x0000001a2e2e7c20 */ /* 0x000fe20008400000 */
[----:B------:R-:W-:Y:S01]  /*2400*/  ULEA.HI UR8, UR8, UR9, URZ, 0x2 ;  /* 0x0000000908087291 */ /* 0x000fe2000f8f10ff */
[----:B------:R-:W3:Y:S01]  /*2410*/  MUFU.EX2 R7, R7 ;  /* 0x0000000700077308 */ /* 0x000ee20000000800 */
[----:B--2---:R-:W-:-:S02]  /*2420*/  FADD R48, R48, 1 ;  /* 0x3f80000030307421 */ /* 0x004fc40000000000 */
[----:B------:R-:W-:-:S04]  /*2430*/  ULOP3.LUT UR8, UR8, 0xfffffffc, URZ, 0xc0, !UPT ;  /* 0xfffffffc08087892 */ /* 0x000fc8000f8ec0ff */
[----:B------:R-:W-:Y:S01]  /*2440*/  UIADD3 UR8, UPT, UPT, UR9, -UR8, URZ ;  /* 0x8000000809087290 */ /* 0x000fe2000fffe0ff */
[----:B------:R-:W2:Y:S01]  /*2450*/  MUFU.EX2 R5, R5 ;  /* 0x0000000500057308 */ /* 0x000ea20000000800 */
[----:B-1----:R-:W-:-:S07]  /*2460*/  FADD R8, R8, 1 ;  /* 0x3f80000008087421 */ /* 0x002fce0000000000 */
[----:B------:R-:W-:Y:S01]  /*2470*/  MUFU.EX2 R12, R12 ;  /* 0x0000000c000c7308 */ /* 0x000fe20000000800 */
[----:B---3--:R-:W-:-:S07]  /*2480*/  FADD R7, R7, 1 ;  /* 0x3f80000007077421 */ /* 0x008fce0000000000 */
[----:B------:R-:W-:Y:S01]  /*2490*/  MUFU.EX2 R9, R9 ;  /* 0x0000000900097308 */ /* 0x000fe20000000800 */
[----:B--2---:R-:W-:-:S07]  /*24a0*/  FADD R5, R5, 1 ;  /* 0x3f80000005057421 */ /* 0x004fce0000000000 */
[----:B------:R-:W-:Y:S08]  /*24b0*/  MUFU.EX2 R10, R10 ;  /* 0x0000000a000a7308 */ /* 0x000ff00000000800 */
[----:B------:R-:W-:Y:S08]  /*24c0*/  MUFU.EX2 R59, R59 ;  /* 0x0000003b003b7308 */ /* 0x000ff00000000800 */
[----:B------:R-:W-:Y:S08]  /*24d0*/  MUFU.EX2 R58, R58 ;  /* 0x0000003a003a7308 */ /* 0x000ff00000000800 */
[----:B------:R-:W-:Y:S08]  /*24e0*/  MUFU.EX2 R56, R56 ;  /* 0x0000003800387308 */ /* 0x000ff00000000800 */
[----:B------:R-:W-:Y:S08]  /*24f0*/  MUFU.EX2 R73, R73 ;  /* 0x0000004900497308 */ /* 0x000ff00000000800 */
[----:B------:R-:W-:Y:S08]  /*2500*/  MUFU.EX2 R55, R55 ;  /* 0x0000003700377308 */ /* 0x000ff00000000800 */
[----:B------:R-:W1:Y:S08]  /*2510*/  MUFU.EX2 R71, R71 ;  /* 0x0000004700477308 */ /* 0x000e700000000800 */
[----:B------:R-:W2:Y:S08]  /*2520*/  MUFU.EX2 R6, R6 ;  /* 0x0000000600067308 */ /* 0x000eb00000000800 */
[----:B------:R-:W3:Y:S01]  /*2530*/  MUFU.EX2 R51, R51 ;  /* 0x0000003300337308 */ /* 0x000ee20000000800 */
[----:B-1----:R-:W-:-:S07]  /*2540*/  FADD R71, R71, 1 ;  /* 0x3f80000047477421 */ /* 0x002fce0000000000 */
[----:B------:R-:W1:Y:S01]  /*2550*/  MUFU.EX2 R57, R57 ;  /* 0x0000003900397308 */ /* 0x000e620000000800 */
[----:B--2---:R-:W-:-:S07]  /*2560*/  FADD R6, R6, 1 ;  /* 0x3f80000006067421 */ /* 0x004fce0000000000 */
[----:B------:R-:W2:Y:S01]  /*2570*/  MUFU.EX2 R13, R13 ;  /* 0x0000000d000d7308 */ /* 0x000ea20000000800 */
[----:B---3--:R-:W-:Y:S01]  /*2580*/  FADD R4, R51, 1 ;  /* 0x3f80000033047421 */ /* 0x008fe20000000000 */
[----:B------:R-:W-:-:S06]  /*2590*/  F2FP.BF16.F32.PACK_AB R51, R23, R22 ;  /* 0x000000161733723e */ /* 0x000fcc00000010ff */
[----:B------:R-:W3:Y:S01]  /*25a0*/  MUFU.RCP R11, R11 ;  /* 0x0000000b000b7308 */ /* 0x000ee20000001000 */
[----:B-1----:R-:W-:-:S07]  /*25b0*/  FADD R57, R57, 1 ;  /* 0x3f80000039397421 */ /* 0x002fce0000000000 */
[----:B------:R1:W4:Y:S01]  /*25c0*/  MUFU.RCP R49, R14 ;  /* 0x0000000e00317308 */ /* 0x0003220000001000 */
[----:B--2---:R-:W-:-:S07]  /*25d0*/  FADD R13, R13, 1 ;  /* 0x3f8000000d0d7421 */ /* 0x004fce0000000000 */
[----:B------:R2:W5:Y:S01]  /*25e0*/  MUFU.RCP R89, R48 ;  /* 0x0000003000597308 */ /* 0x0005620000001000 */
[----:B---3--:R-:W-:-:S07]  /*25f0*/  FMUL R80, R26, R11 ;  /* 0x0000000b1a507220 */ /* 0x008fce0000400000 */
[----:B------:R3:W3:Y:S01]  /*2600*/  MUFU.RCP R86, R8 ;  /* 0x0000000800567308 */ /* 0x0006e20000001000 */
[----:B-1----:R-:W-:Y:S01]  /*2610*/  FADD R14, R12, 1 ;  /* 0x3f8000000c0e7421 */ /* 0x002fe20000000000 */
[----:B------:R-:W-:Y:S01]  /*2620*/  FADD R12, R10, 1 ;  /* 0x3f8000000a0c7421 */ /* 0x000fe20000000000 */
[----:B------:R-:W-:Y:S01]  /*2630*/  FADD R10, R56, 1 ;  /* 0x3f800000380a7421 */ /* 0x000fe20000000000 */
[----:B------:R-:W-:Y:S01]  /*2640*/  LEA R56, R87, R63, 0xd ;  /* 0x0000003f57387211 */ /* 0x000fe200078e68ff */
[----:B----4-:R-:W-:Y:S01]  /*2650*/  FMUL R84, R36, R49 ;  /* 0x0000003124547220 */ /* 0x010fe20000400000 */
[----:B------:R-:W-:Y:S02]  /*2660*/  F2FP.BF16.F32.PACK_AB R49, R19, R18 ;  /* 0x000000121331723e */ /* 0x000fe400000010ff */
[----:B------:R1:W4:Y:S01]  /*2670*/  MUFU.RCP R54, R7 ;  /* 0x0000000700367308 */ /* 0x0003220000001000 */
[----:B--2---:R-:W-:Y:S01]  /*2680*/  FADD R48, R9, 1 ;  /* 0x3f80000009307421 */ /* 0x004fe20000000000 */
[----:B------:R-:W-:Y:S01]  /*2690*/  FADD R9, R59, 1 ;  /* 0x3f8000003b097421 */ /* 0x000fe20000000000 */
[----:B-----5:R-:W-:-:S05]  /*26a0*/  FMUL R89, R32, R89 ;  /* 0x0000005920597220 */ /* 0x020fca0000400000 */
[----:B------:R2:W5:Y:S01]  /*26b0*/  MUFU.RCP R52, R5 ;  /* 0x0000000500347308 */ /* 0x0005620000001000 */
[----:B---3--:R-:W-:Y:S01]  /*26c0*/  FADD R8, R55, 1 ;  /* 0x3f80000037087421 */ /* 0x008fe20000000000 */
[----:B------:R-:W-:Y:S01]  /*26d0*/  FMUL R86, R33, R86 ;  /* 0x0000005621567220 */ /* 0x000fe20000400000 */
[----:B------:R-:W-:-:S05]  /*26e0*/  F2FP.BF16.F32.PACK_AB R55, R31, R30 ;  /* 0x0000001e1f37723e */ /* 0x000fca00000010ff */
[----:B------:R-:W3:Y:S01]  /*26f0*/  MUFU.RCP R53, R53 ;  /* 0x0000003500357308 */ /* 0x000ee20000001000 */
[----:B-1----:R-:W-:Y:S01]  /*2700*/  FADD R7, R58, 1 ;  /* 0x3f8000003a077421 */ /* 0x002fe20000000000 */
[----:B----4-:R-:W-:Y:S01]  /*2710*/  FMUL R95, R35, R54 ;  /* 0x00000036235f7220 */ /* 0x010fe20000400000 */
[----:B------:R-:W-:Y:S02]  /*2720*/  F2FP.BF16.F32.PACK_AB R58, R37, R36 ;  /* 0x00000024253a723e */ /* 0x000fe400000010ff */
[----:B------:R-:W-:-:S03]  /*2730*/  F2FP.BF16.F32.PACK_AB R54, R29, R28 ;  /* 0x0000001c1d36723e */ /* 0x000fc600000010ff */
[----:B------:R-:W1:Y:S01]  /*2740*/  MUFU.RCP R50, R50 ;  /* 0x0000003200327308 */ /* 0x000e620000001000 */
[----:B--2---:R-:W-:Y:S01]  /*2750*/  FADD R5, R73, 1 ;  /* 0x3f80000049057421 */ /* 0x004fe20000000000 */
[----:B-----5:R-:W-:Y:S01]  /*2760*/  FMUL R85, R37, R52 ;  /* 0x0000003425557220 */ /* 0x020fe20000400000 */
[----:B------:R-:W-:-:S05]  /*2770*/  F2FP.BF16.F32.PACK_AB R52, R25, R24 ;  /* 0x000000181934723e */ /* 0x000fca00000010ff */
[----:B------:R-:W2:Y:S01]  /*2780*/  MUFU.RCP R48, R48 ;  /* 0x0000003000307308 */ /* 0x000ea20000001000 */
[----:B---3--:R-:W-:Y:S01]  /*2790*/  FMUL R94, R34, R53 ;  /* 0x00000035225e7220 */ /* 0x008fe20000400000 */
[----:B------:R-:W-:-:S06]  /*27a0*/  F2FP.BF16.F32.PACK_AB R53, R27, R26 ;  /* 0x0000001a1b35723e */ /* 0x000fcc00000010ff */
[----:B------:R-:W3:Y:S01]  /*27b0*/  MUFU.RCP R15, R15 ;  /* 0x0000000f000f7308 */ /* 0x000ee20000001000 */
[----:B-1----:R-:W-:Y:S01]  /*27c0*/  FMUL R83, R25, R50 ;  /* 0x0000003219537220 */ /* 0x002fe20000400000 */
[----:B------:R-:W-:-:S06]  /*27d0*/  F2FP.BF16.F32.PACK_AB R50, R21, R20 ;  /* 0x000000141532723e */ /* 0x000fcc00000010ff */
[----:B------:R-:W1:Y:S01]  /*27e0*/  MUFU.RCP R9, R9 ;  /* 0x0000000900097308 */ /* 0x000e620000001000 */
[----:B--2---:R-:W-:Y:S01]  /*27f0*/  FMUL R81, R27, R48 ;  /* 0x000000301b517220 */ /* 0x004fe20000400000 */
[----:B------:R-:W-:-:S06]  /*2800*/  F2FP.BF16.F32.PACK_AB R48, R17, R16 ;  /* 0x000000101130723e */ /* 0x000fcc00000010ff */
[----:B------:R-:W2:Y:S01]  /*2810*/  MUFU.RCP R14, R14 ;  /* 0x0000000e000e7308 */ /* 0x000ea20000001000 */
[----:B---3--:R-:W-:-:S07]  /*2820*/  FMUL R82, R24, R15 ;  /* 0x0000000f18527220 */ /* 0x008fce0000400000 */
[----:B------:R-:W3:Y:S01]  /*2830*/  MUFU.RCP R7, R7 ;  /* 0x0000000700077308 */ /* 0x000ee20000001000 */
[----:B-1----:R-:W-:-:S07]  /*2840*/  FMUL R78, R28, R9 ;  /* 0x000000091c4e7220 */ /* 0x002fce0000400000 */
[----:B------:R-:W1:Y:S01]  /*2850*/  MUFU.RCP R12, R12 ;  /* 0x0000000c000c7308 */ /* 0x000e620000001000 */
[----:B--2---:R-:W-:-:S07]  /*2860*/  FMUL R79, R29, R14 ;  /* 0x0000000e1d4f7220 */ /* 0x004fce0000400000 */
        /* <DEDUP_REMOVED lines=8> */
[----:B------:R3:W4:Y:S01]  /*28f0*/  MUFU.RCP R59, R57 ;  /* 0x00000039003b7308 */ /* 0x0007220000001000 */
[----:B-1----:R-:W-:-:S07]  /*2900*/  FMUL R71, R18, R71 ;  /* 0x0000004712477220 */ /* 0x002fce0000400000 */
[----:B------:R-:W1:Y:S01]  /*2910*/  MUFU.RCP R6, R6 ;  /* 0x0000000600067308 */ /* 0x000e620000001000 */
[----:B--2---:R-:W-:-:S07]  /*2920*/  FMUL R73, R19, R8 ;  /* 0x0000000813497220 */ /* 0x004fce0000400000 */
[----:B------:R-:W2:Y:S01]  /*2930*/  MUFU.RCP R4, R4 ;  /* 0x0000000400047308 */ /* 0x000ea20000001000 */
[----:B---3--:R-:W-:Y:S01]  /*2940*/  MOV R57, RZ ;  /* 0x000000ff00397202 */ /* 0x008fe20000000f00 */
[----:B----4-:R-:W-:-:S03]  /*2950*/  FMUL R59, R20, R59 ;  /* 0x0000003b143b7220 */ /* 0x010fc60000400000 */
[----:B------:R-:W-:Y:S02]  /*2960*/  MOV R93, R56 ;  /* 0x00000038005d7202 */ /* 0x000fe40000000f00 */
[----:B------:R-:W-:Y:S01]  /*2970*/  F2FP.BF16.F32.PACK_AB R56, R33, R32 ;  /* 0x000000202138723e */ /* 0x000fe200000010ff */
[----:B------:R-:W3:Y:S01]  /*2980*/  MUFU.RCP R11, R13 ;  /* 0x0000000d000b7308 */ /* 0x000ee20000001000 */
[----:B------:R-:W-:Y:S01]  /*2990*/  F2FP.BF16.F32.PACK_AB R57, R35, R34 ;  /* 0x000000222339723e */ /* 0x000fe200000010ff */
[----:B-1----:R-:W-:Y:S01]  /*29a0*/  FMUL R69, R21, R6 ;  /* 0x0000000615457220 */ /* 0x002fe20000400000 */
[----:B--2---:R-:W-:Y:S01]  /*29b0*/  FMUL R37, R23, R4 ;  /* 0x0000000417257220 */ /* 0x004fe20000400000 */
[----:B---3--:R-:W-:Y:S02]  /*29c0*/  FMUL R36, R22, R11 ;  /* 0x0000000b16247220 */ /* 0x008fe40000400000 */
[----:B------:R-:W1:Y:S02]  /*29d0*/  LDTM.16dp256bit.x8 R4, tmem[UR6] ;  /* 0x00000006000479ee */ /* 0x000e6400081a0000 */
[----:B-1----:R-:W-:Y:S01]  /*29e0*/  FMUL R98, R20, UR26 ;  /* 0x0000001a14627c20 */ /* 0x002fe20008400000 */
[----:B------:R-:W-:Y:S01]  /*29f0*/  FMUL R21, R21, UR26 ;  /* 0x0000001a15157c20 */ /* 0x000fe20008400000 */
[----:B------:R-:W-:Y:S01]  /*2a00*/  FMUL R88, R7, UR26 ;  /* 0x0000001a07587c20 */ /* 0x000fe20008400000 */
[----:B------:R-:W-:Y:S01]  /*2a10*/  FMUL R90, R6, UR26 ;  /* 0x0000001a065a7c20 */ /* 0x000fe20008400000 */
[----:B------:R-:W-:Y:S01]  /*2a20*/  FMUL R20, R98, R89 ;  /* 0x0000005962147220 */ /* 0x000fe20000400000 */
[----:B------:R-:W-:Y:S01]  /*2a30*/  FMUL R89, R21, R86 ;  /* 0x0000005615597220 */ /* 0x000fe20000400000 */
[----:B------:R-:W-:Y:S01]  /*2a40*/  FMUL R86, R5, UR26 ;  /* 0x0000001a05567c20 */ /* 0x000fe20008400000 */
[----:B------:R-:W-:Y:S01]  /*2a50*/  FMUL R92, R9, UR26 ;  /* 0x0000001a095c7c20 */ /* 0x000fe20008400000 */
[----:B------:R-:W-:Y:S01]  /*2a60*/  FMUL R91, R8, UR26 ;  /* 0x0000001a085b7c20 */ /* 0x000fe20008400000 */
[----:B------:R-:W-:Y:S01]  /*2a70*/  FMUL R96, R11, UR26 ;  /* 0x0000001a0b607c20 */ /* 0x000fe20008400000 */
[----:B------:R-:W-:Y:S01]  /*2a80*/  F2FP.BF16.F32.PACK_AB R20, R89, R20 ;  /* 0x000000145914723e */ /* 0x000fe200000010ff */
[----:B------:R-:W-:Y:S01]  /*2a90*/  FMUL R89, R4, UR26 ;  /* 0x0000001a04597c20 */ /* 0x000fe20008400000 */
[----:B------:R-:W-:Y:S01]  /*2aa0*/  FMUL R97, R10, UR26 ;  /* 0x0000001a0a617c20 */ /* 0x000fe20008400000 */
[----:B------:R-:W-:Y:S01]  /*2ab0*/  FMUL R100, R13, UR26 ;  /* 0x0000001a0d647c20 */ /* 0x000fe20008400000 */
[----:B------:R-:W-:Y:S01]  /*2ac0*/  FMUL R13, R12, UR26 ;  /* 0x0000001a0c0d7c20 */ /* 0x000fe20008400000 */
[----:B------:R-:W-:Y:S01]  /*2ad0*/  F2FP.BF16.F32.PACK_AB R5, R88, R90 ;  /* 0x0000005a5805723e */ /* 0x000fe200000010ff */
[----:B------:R-:W-:Y:S01]  /*2ae0*/  FMUL R12, R15, UR26 ;  /* 0x0000001a0f0c7c20 */ /* 0x000fe20008400000 */
[----:B------:R-:W-:Y:S01]  /*2af0*/  F2FP.BF16.F32.PACK_AB R4, R86, R89 ;  /* 0x000000595604723e */ /* 0x000fe200000010ff */
[----:B------:R-:W-:Y:S01]  /*2b00*/  FMUL R15, R14, UR26 ;  /* 0x0000001a0e0f7c20 */ /* 0x000fe20008400000 */
[----:B------:R-:W-:Y:S01]  /*2b10*/  F2FP.BF16.F32.PACK_AB R6, R92, R91 ;  /* 0x0000005b5c06723e */ /* 0x000fe200000010ff */
[----:B------:R-:W-:Y:S01]  /*2b20*/  FMUL R14, R17, UR26 ;  /* 0x0000001a110e7c20 */ /* 0x000fe20008400000 */
[----:B------:R-:W-:Y:S01]  /*2b30*/  F2FP.BF16.F32.PACK_AB R7, R96, R97 ;  /* 0x000000616007723e */ /* 0x000fe200000010ff */
[----:B------:R-:W-:Y:S01]  /*2b40*/  FMUL R17, R16, UR26 ;  /* 0x0000001a10117c20 */ /* 0x000fe20008400000 */
[----:B------:R-:W-:Y:S01]  /*2b50*/  FMUL R16, R19, UR26 ;  /* 0x0000001a13107c20 */ /* 0x000fe20008400000 */
[----:B------:R-:W-:Y:S01]  /*2b60*/  FMUL R19, R18, UR26 ;  /* 0x0000001a12137c20 */ /* 0x000fe20008400000 */
[----:B------:R-:W-:Y:S01]  /*2b70*/  F2FP.BF16.F32.PACK_AB R8, R100, R13 ;  /* 0x0000000d6408723e */ /* 0x000fe200000010ff */
[----:B------:R1:W-:Y:S01]  /*2b80*/  STSM.16.M88.4 [R99], R4 ;  /* 0x0000000463007844 */ /* 0x0003e20000000200 */
        /* <DEDUP_REMOVED lines=8> */
[----:B------:R-:W-:Y:S01]  /*2c10*/  FMUL R31, R31, UR26 ;  /* 0x0000001a1f1f7c20 */ /* 0x000fe20008400000 */
[----:B------:R2:W-:Y:S01]  /*2c20*/  STSM.16.M88.4 [R93], R8 ;  /* 0x000000085d007844 */ /* 0x0005e20000000200 */
[----:B------:R-:W-:Y:S01]  /*2c30*/  FMUL R30, R30, UR26 ;  /* 0x0000001a1e1e7c20 */ /* 0x000fe20008400000 */
[----:B------:R-:W-:Y:S01]  /*2c40*/  FMUL R33, R33, UR26 ;  /* 0x0000001a21217c20 */ /* 0x000fe20008400000 */
[----:B------:R-:W-:Y:S01]  /*2c50*/  FMUL R32, R32, UR26 ;  /* 0x0000001a20207c20 */ /* 0x000fe20008400000 */
[----:B------:R-:W-:Y:S01]  /*2c60*/  FMUL R35, R35, UR26 ;  /* 0x0000001a23237c20 */ /* 0x000fe20008400000 */
[----:B------:R-:W-:Y:S01]  /*2c70*/  FMUL R34, R34, UR26 ;  /* 0x0000001a22227c20 */ /* 0x000fe20008400000 */
[----:B------:R-:W-:Y:S01]  /*2c80*/  FMUL R85, R18, R85 ;  /* 0x0000005512557220 */ /* 0x000fe20000400000 */
[----:B------:R-:W-:Y:S01]  /*2c90*/  FMUL R82, R13, R82 ;  /* 0x000000520d527220 */ /* 0x000fe20000400000 */
[----:B------:R-:W-:Y:S01]  /*2ca0*/  FMUL R25, R47, -1.4426950216293334961 ;  /* 0xbfb8aa3b2f197820 */ /* 0x000fe20000400000 */
[----:B------:R-:W-:Y:S01]  /*2cb0*/  FMUL R13, R15, R80 ;  /* 0x000000500f0d7220 */ /* 0x000fe20000400000 */
[----:B------:R-:W-:Y:S01]  /*2cc0*/  FMUL R16, R16, R77 ;  /* 0x0000004d10107220 */ /* 0x000fe20000400000 */
[----:B------:R-:W-:Y:S01]  /*2cd0*/  FMUL R15, R19, R76 ;  /* 0x0000004c130f7220 */ /* 0x000fe20000400000 */
[----:B------:R-:W-:-:S02]  /*2ce0*/  HFMA2 R77, -RZ, RZ, 0, 0 ;  /* 0x00000000ff4d7431 */ /* 0x000fc400000001ff */
[----:B------:R-:W-:Y:S01]  /*2cf0*/  FMUL R79, R14, R79 ;  /* 0x0000004f0e4f7220 */ /* 0x000fe20000400000 */
[----:B------:R-:W-:Y:S01]  /*2d00*/  HFMA2 R19, -RZ, RZ, 0, 0 ;  /* 0x00000000ff137431 */ /* 0x000fe200000001ff */
[----:B------:R-:W-:Y:S01]  /*2d10*/  MUFU.EX2 R25, R25 ;  /* 0x0000001900197308 */ /* 0x000fe20000000800 */
[----:B------:R-:W-:Y:S01]  /*2d20*/  MOV R76, R66 ;  /* 0x00000042004c7202 */ /* 0x000fe20000000f00 */
[----:B------:R-:W-:Y:S01]  /*2d30*/  FMUL R78, R17, R78 ;  /* 0x0000004e114e7220 */ /* 0x000fe20000400000 */
[----:B------:R-:W-:Y:S01]  /*2d40*/  FMUL R75, R86, R75 ;  /* 0x0000004b564b7220 */ /* 0x000fe20000400000 */
[----:B------:R-:W-:Y:S01]  /*2d50*/  FMUL R90, R90, R71 ;  /* 0x000000475a5a7220 */ /* 0x000fe20000400000 */
[----:B------:R-:W-:Y:S01]  /*2d60*/  FMUL R73, R88, R73 ;  /* 0x0000004958497220 */ /* 0x000fe20000400000 */
[----:B-1----:R-:W-:Y:S01]  /*2d70*/  FMUL R5, R22, UR26 ;  /* 0x0000001a16057c20 */ /* 0x002fe20008400000 */
[----:B------:R-:W-:Y:S01]  /*2d80*/  FMUL R6, R23, UR26 ;  /* 0x0000001a17067c20 */ /* 0x000fe20008400000 */
[----:B------:R-:W-:-:S02]  /*2d90*/  HFMA2 R7, -RZ, RZ, 0, 0 ;  /* 0x00000000ff077431 */ /* 0x000fc400000001ff */
[----:B------:R-:W-:Y:S01]  /*2da0*/  FMUL R23, R24, UR26 ;  /* 0x0000001a18177c20 */ /* 0x000fe20008400000 */
[----:B------:R-:W-:Y:S01]  /*2db0*/  FMUL R94, R5, R94 ;  /* 0x0000005e055e7220 */ /* 0x000fe20000400000 */
[C---:B------:R-:W-:Y:S01]  /*2dc0*/  FMUL R95, R6.reuse, R95 ;  /* 0x0000005f065f7220 */ /* 0x040fe20000400000 */
[----:B------:R-:W-:Y:S01]  /*2dd0*/  F2FP.BF16.F32.PACK_AB R5, R6, R5 ;  /* 0x000000050605723e */ /* 0x000fe200000010ff */
[----:B------:R-:W-:Y:S01]  /*2de0*/  FMUL R22, R23, R84 ;  /* 0x0000005417167220 */ /* 0x000fe20000400000 */
[----:B------:R-:W-:Y:S01]  /*2df0*/  LEA R6, R87, R64, 0xd ;  /* 0x0000004057067211 */ /* 0x000fe200078e68ff */
[----:B------:R-:W-:Y:S01]  /*2e00*/  FMUL R91, R91, R59 ;  /* 0x0000003b5b5b7220 */ /* 0x000fe20000400000 */
[----:B------:R-:W-:Y:S01]  /*2e10*/  F2FP.BF16.F32.PACK_AB R4, R21, R98 ;  /* 0x000000621504723e */ /* 0x000fe200000010ff */
[----:B------:R-:W-:Y:S01]  /*2e20*/  FMUL R92, R92, R69 ;  /* 0x000000455c5c7220 */ /* 0x000fe20000400000 */
[----:B--2---:R-:W-:Y:S01]  /*2e30*/  MOV R9, R6 ;  /* 0x0000000600097202 */ /* 0x004fe20000000f00 */
[----:B------:R-:W-:Y:S01]  /*2e40*/  FMUL R36, R97, R36 ;  /* 0x0000002461247220 */ /* 0x000fe20000400000 */
[----:B------:R-:W-:Y:S01]  /*2e50*/  F2FP.BF16.F32.PACK_AB R6, R18, R23 ;  /* 0x000000171206723e */ /* 0x000fe200000010ff */
[----:B------:R-:W-:Y:S01]  /*2e60*/  FMUL R23, R44, UR26 ;  /* 0x0000001a2c177c20 */ /* 0x000fe20008400000 */
[----:B------:R-:W-:Y:S01]  /*2e70*/  F2FP.BF16.F32.PACK_AB R7, R27, R26 ;  /* 0x0000001a1b07723e */ /* 0x000fe200000010ff */
[----:B------:R-:W-:Y:S01]  /*2e80*/  FMUL R37, R96, R37 ;  /* 0x0000002560257220 */ /* 0x000fe20000400000 */
[----:B------:R-:W-:Y:S01]  /*2e90*/  LEA R10, R87, R65, 0xd ;  /* 0x00000041570a7211 */ /* 0x000fe200078e68ff */
[----:B------:R-:W-:Y:S01]  /*2ea0*/  FMUL R18, R23, -1.4426950216293334961 ;  /* 0xbfb8aa3b17127820 */ /* 0x000fe20000400000 */
[----:B------:R-:W-:Y:S01]  /*2eb0*/  MOV R11, RZ ;  /* 0x000000ff000b7202 */ /* 0x000fe20000000f00 */
[----:B------:R1:W-:Y:S01]  /*2ec0*/  STSM.16.M88.4 [R9], R4 ;  /* 0x0000000409007844 */ /* 0x0003e20000000200 */
[----:B------:R-:W-:Y:S01]  /*2ed0*/  MOV R44, R76 ;  /* 0x0000004c002c7202 */ /* 0x000fe20000000f00 */
[----:B------:R-:W-:Y:S01]  /*2ee0*/  FMUL R83, R100, R83 ;  /* 0x0000005364537220 */ /* 0x000fe20000400000 */
[----:B------:R-:W-:Y:S01]  /*2ef0*/  MOV R8, R10 ;  /* 0x0000000a00087202 */ /* 0x000fe20000000f00 */
[----:B------:R-:W-:Y:S01]  /*2f00*/  FMUL R11, R41, -1.4426950216293334961 ;  /* 0xbfb8aa3b290b7820 */ /* 0x000fe20000400000 */
[----:B------:R-:W-:Y:S01]  /*2f10*/  FMUL R10, R38, -1.4426950216293334961 ;  /* 0xbfb8aa3b260a7820 */ /* 0x000fe20000400000 */
[----:B------:R-:W2:Y:S01]  /*2f20*/  MUFU.EX2 R18, R18 ;  /* 0x0000001200127308 */ /* 0x000ea20000000800 */
[----:B------:R-:W-:-:S02]  /*2f30*/  MOV R76, R72 ;  /* 0x00000048004c7202 */ /* 0x000fc40000000f00 */
[----:B------:R-:W-:Y:S02]  /*2f40*/  MOV R87, RZ ;  /* 0x000000ff00577202 */ /* 0x000fe40000000f00 */
[----:B------:R-:W-:Y:S02]  /*2f50*/  F2FP.BF16.F32.PACK_AB R59, R39, R38 ;  /* 0x00000026273b723e */ /* 0x000fe400000010ff */
[----:B------:R-:W-:Y:S01]  /*2f60*/  MOV R71, RZ ;  /* 0x000000ff00477202 */ /* 0x000fe20000000f00 */
[----:B------:R-:W-:Y:S01]  /*2f70*/  MUFU.EX2 R11, R11 ;  /* 0x0000000b000b7308 */ /* 0x000fe20000000800 */
[----:B------:R-:W-:Y:S02]  /*2f80*/  F2FP.BF16.F32.PACK_AB R15, R16, R15 ;  /* 0x0000000f100f723e */ /* 0x000fe400000010ff */
[----:B------:R-:W-:Y:S02]  /*2f90*/  F2FP.BF16.F32.PACK_AB R21, R95, R94 ;  /* 0x0000005e5f15723e */ /* 0x000fe400000010ff */
[----:B------:R-:W-:-:S02]  /*2fa0*/  MOV R71, R70 ;  /* 0x0000004600477202 */ /* 0x000fc40000000f00 */
[----:B------:R-:W-:Y:S01]  /*2fb0*/  F2FP.BF16.F32.PACK_AB R22, R85, R22 ;  /* 0x000000165516723e */ /* 0x000fe200000010ff */
[----:B------:R-:W-:Y:S01]  /*2fc0*/  MUFU.EX2 R10, R10 ;  /* 0x0000000a000a7308 */ /* 0x000fe20000000800 */
[----:B--2---:R-:W-:Y:S01]  /*2fd0*/  FADD R14, R18, 1 ;  /* 0x3f800000120e7421 */ /* 0x004fe20000000000 */
[----:B------:R-:W-:-:S06]  /*2fe0*/  MOV R18, R68 ;  /* 0x0000004400127202 */ /* 0x000fcc0000000f00 */
[----:B------:R-:W-:Y:S01]  /*2ff0*/  MUFU.RCP R14, R14 ;  /* 0x0000000e000e7308 */ /* 0x000fe20000001000 */
[----:B-1----:R-:W-:Y:S01]  /*3000*/  F2FP.BF16.F32.PACK_AB R4, R29, R28 ;  /* 0x0000001c1d04723e */ /* 0x002fe200000010ff */
[----:B------:R-:W-:Y:S01]  /*3010*/  FMUL R9, R39, -1.4426950216293334961 ;  /* 0xbfb8aa3b27097820 */ /* 0x000fe20000400000 */
[----:B------:R-:W-:Y:S02]  /*3020*/  F2FP.BF16.F32.PACK_AB R5, R31, R30 ;  /* 0x0000001e1f05723e */ /* 0x000fe400000010ff */
[----:B------:R-:W-:Y:S02]  /*3030*/  F2FP.BF16.F32.PACK_AB R6, R33, R32 ;  /* 0x000000202106723e */ /* 0x000fe400000010ff */
[----:B------:R-:W-:Y:S01]  /*3040*/  F2FP.BF16.F32.PACK_AB R7, R35, R34 ;  /* 0x000000222307723e */ /* 0x000fe200000010ff */
[----:B------:R-:W1:Y:S04]  /*3050*/  MUFU.EX2 R9, R9 ;  /* 0x0000000900097308 */ /* 0x000e680000000800 */
[----:B------:R2:W-:Y:S01]  /*3060*/  STSM.16.M88.4 [R8], R4 ;  /* 0x0000000408007844 */ /* 0x0005e20000000200 */
[----:B-1----:R-:W-:-:S06]  /*3070*/  FADD R84, R9, 1 ;  /* 0x3f80000009547421 */ /* 0x002fcc0000000000 */
[----:B------:R-:W1:Y:S01]  /*3080*/  MUFU.RCP R84, R84 ;  /* 0x0000005400547308 */ /* 0x000e620000001000 */
[----:B--2---:R-:W-:Y:S01]  /*3090*/  FMUL R5, R43, UR26 ;  /* 0x0000001a2b057c20 */ /* 0x004fe20008400000 */
[----:B------:R-:W-:Y:S01]  /*30a0*/  FMUL R4, R40, -1.4426950216293334961 ;  /* 0xbfb8aa3b28047820 */ /* 0x000fe20000400000 */
[----:B------:R-:W-:Y:S01]  /*30b0*/  FMUL R8, R42, -1.4426950216293334961 ;  /* 0xbfb8aa3b2a087820 */ /* 0x000fe20000400000 */
[----:B------:R-:W-:Y:S01]  /*30c0*/  FMUL R6, R45, UR26 ;  /* 0x0000001a2d067c20 */ /* 0x000fe20008400000 */
[----:B------:R-:W-:Y:S01]  /*30d0*/  FMUL R7, R5, -1.4426950216293334961 ;  /* 0xbfb8aa3b05077820 */ /* 0x000fe20000400000 */
[----:B------:R-:W-:Y:S01]  /*30e0*/  FMUL R43, R46, -1.4426950216293334961 ;  /* 0xbfb8aa3b2e2b7820 */ /* 0x000fe20000400000 */
[----:B------:R-:W-:Y:S01]  /*30f0*/  FADD R45, R10, 1 ;  /* 0x3f8000000a2d7421 */ /* 0x000fe20000000000 */
[----:B------:R-:W2:Y:S01]  /*3100*/  MUFU.EX2 R4, R4 ;  /* 0x0000000400047308 */ /* 0x000ea20000000800 */
[----:B------:R-:W-:Y:S01]  /*3110*/  FMUL R24, R6, -1.4426950216293334961 ;  /* 0xbfb8aa3b06187820 */ /* 0x000fe20000400000 */
[----:B------:R-:W-:Y:S01]  /*3120*/  FMUL R10, R12, R81 ;  /* 0x000000510c0a7220 */ /* 0x000fe20000400000 */
[----:B------:R-:W-:-:S02]  /*3130*/  HFMA2 R81, -RZ, RZ, 0, 0 ;  /* 0x00000000ff517431 */ /* 0x000fc400000001ff */
[----:B-1----:R-:W-:Y:S02]  /*3140*/  FMUL R84, R39, R84 ;  /* 0x0000005427547220 */ /* 0x002fe40000400000 */
[----:B------:R-:W-:Y:S01]  /*3150*/  F2FP.BF16.F32.PACK_AB R13, R10, R13 ;  /* 0x0000000d0a0d723e */ /* 0x000fe200000010ff */
[----:B------:R-:W1:Y:S01]  /*3160*/  MUFU.EX2 R7, R7 ;  /* 0x0000000700077308 */ /* 0x000e620000000800 */
[----:B------:R-:W-:Y:S01]  /*3170*/  FMUL R27, R27, R84 ;  /* 0x000000541b1b7220 */ /* 0x000fe20000400000 */
[----:B------:R-:W-:-:S06]  /*3180*/  F2FP.BF16.F32.PACK_AB R10, R92, R91 ;  /* 0x0000005b5c0a723e */ /* 0x000fcc00000010ff */
[----:B------:R-:W3:Y:S01]  /*3190*/  MUFU.EX2 R8, R8 ;  /* 0x0000000800087308 */ /* 0x000ee20000000800 */
[----:B--2---:R-:W-:Y:S01]  /*31a0*/  FADD R9, R4, 1 ;  /* 0x3f80000004097421 */ /* 0x004fe20000000000 */
[----:B------:R-:W-:-:S06]  /*31b0*/  FADD R4, R11, 1 ;  /* 0x3f8000000b047421 */ /* 0x000fcc0000000000 */
[----:B------:R-:W-:Y:S01]  /*31c0*/  MUFU.EX2 R24, R24 ;  /* 0x0000001800187308 */ /* 0x000fe20000000800 */
[----:B-1----:R-:W-:-:S07]  /*31d0*/  FADD R7, R7, 1 ;  /* 0x3f80000007077421 */ /* 0x002fce0000000000 */
[----:B------:R-:W1:Y:S01]  /*31e0*/  MUFU.EX2 R43, R43 ;  /* 0x0000002b002b7308 */ /* 0x000e620000000800 */
[----:B---3--:R-:W-:Y:S01]  /*31f0*/  FADD R11, R8, 1 ;  /* 0x3f800000080b7421 */ /* 0x008fe20000000000 */
[----:B------:R-:W-:Y:S01]  /*3200*/  FMUL R8, R89, R74 ;  /* 0x0000004a59087220 */ /* 0x000fe20000400000 */
[----:B------:R-:W-:Y:S02]  /*3210*/  MOV R74, R18 ;  /* 0x00000012004a7202 */ /* 0x000fe40000000f00 */
[----:B------:R-:W-:Y:S02]  /*3220*/  MOV R19, UR8 ;  /* 0x0000000800137c02 */ /* 0x000fe40008000f00 */
[----:B------:R-:W-:Y:S01]  /*3230*/  F2FP.BF16.F32.PACK_AB R8, R75, R8 ;  /* 0x000000084b08723e */ /* 0x000fe200000010ff */
[----:B------:R2:W3:Y:S01]  /*3240*/  MUFU.RCP R12, R7 ;  /* 0x00000007000c7308 */ /* 0x0004e20000001000 */
[C---:B------:R-:W-:Y:S02]  /*3250*/  LEA R80, R19.reuse, R62, 0xd ;  /* 0x0000003e13507211 */ /* 0x040fe400078e68ff */
[----:B------:R-:W-:-:S02]  /*3260*/  LEA R86, R19, R65, 0xd ;  /* 0x0000004113567211 */ /* 0x000fc400078e68ff */
[----:B------:R-:W-:Y:S02]  /*3270*/  MOV R17, R80 ;  /* 0x0000005000117202 */ /* 0x000fe40000000f00 */
[----:B------:R-:W-:Y:S01]  /*3280*/  LEA R80, R19, R64, 0xd ;  /* 0x0000004013507211 */ /* 0x000fe200078e68ff */
[----:B------:R-:W4:Y:S01]  /*3290*/  MUFU.RCP R4, R4 ;  /* 0x0000000400047308 */ /* 0x000f220000001000 */
[----:B-1----:R-:W-:Y:S01]  /*32a0*/  FADD R43, R43, 1 ;  /* 0x3f8000002b2b7421 */ /* 0x002fe20000000000 */
[----:B------:R-:W-:Y:S06]  /*32b0*/  STSM.16.M88.4 [R17], R48 ;  /* 0x0000003011007844 */ /* 0x000fec0000000200 */
[----:B------:R-:W1:Y:S01]  /*32c0*/  MUFU.RCP R45, R45 ;  /* 0x0000002d002d7308 */ /* 0x000e620000001000 */
[----:B--2---:R-:W-:Y:S01]  /*32d0*/  FADD R7, R24, 1 ;  /* 0x3f80000018077421 */ /* 0x004fe20000000000 */
[----:B------:R-:W-:Y:S01]  /*32e0*/  MOV R24, R76 ;  /* 0x0000004c00187202 */ /* 0x000fe20000000f00 */
[----:B---3--:R-:W-:Y:S01]  /*32f0*/  FMUL R12, R5, R12 ;  /* 0x0000000c050c7220 */ /* 0x008fe20000400000 */
[----:B------:R-:W-:-:S02]  /*3300*/  LEA R76, R19, R63, 0xd ;  /* 0x0000003f134c7211 */ /* 0x000fc400078e68ff */
[----:B------:R-:W-:Y:S01]  /*3310*/  MOV R19, R80 ;  /* 0x0000005000137202 */ /* 0x000fe20000000f00 */
[----:B------:R-:W-:Y:S01]  /*3320*/  FMUL R31, R31, R12 ;  /* 0x0000000c1f1f7220 */ /* 0x000fe20000400000 */
[----:B------:R-:W-:Y:S01]  /*3330*/  MOV R18, R76 ;  /* 0x0000004c00127202 */ /* 0x000fe20000000f00 */
[----:B------:R-:W-:Y:S01]  /*3340*/  FADD R76, R25, 1 ;  /* 0x3f800000194c7421 */ /* 0x000fe20000000000 */
[----:B------:R-:W2:Y:S01]  /*3350*/  MUFU.RCP R7, R7 ;  /* 0x0000000700077308 */ /* 0x000ea20000001000 */
[----:B----4-:R-:W-:Y:S01]  /*3360*/  FMUL R4, R41, R4 ;  /* 0x0000000429047220 */ /* 0x010fe20000400000 */
[----:B------:R-:W-:Y:S01]  /*3370*/  MOV R25, R86 ;  /* 0x0000005600197202 */ /* 0x000fe20000000f00 */
[----:B------:R3:W-:Y:S01]  /*3380*/  STSM.16.M88.4 [R18], R52 ;  /* 0x0000003412007844 */ /* 0x0007e20000000200 */
[----:B------:R-:W-:Y:S01]  /*3390*/  F2FP.BF16.F32.PACK_AB R5, R5, R42 ;  /* 0x0000002a0505723e */ /* 0x000fe200000010ff */
[----:B------:R-:W-:Y:S01]  /*33a0*/  FMUL R29, R29, R4 ;  /* 0x000000041d1d7220 */ /* 0x000fe20000400000 */
[----:B------:R-:W-:Y:S01]  /*33b0*/  F2FP.BF16.F32.PACK_AB R12, R83, R82 ;  /* 0x00000052530c723e */ /* 0x000fe200000010ff */
[----:B-1----:R-:W-:Y:S01]  /*33c0*/  FMUL R45, R38, R45 ;  /* 0x0000002d262d7220 */ /* 0x002fe20000400000 */
[----:B------:R-:W1:Y:S01]  /*33d0*/  MUFU.RCP R9, R9 ;  /* 0x0000000900097308 */ /* 0x000e620000001000 */
[----:B------:R4:W-:Y:S02]  /*33e0*/  STSM.16.M88.4 [R19], R56 ;  /* 0x0000003813007844 */ /* 0x0009e40000000200 */
[----:B------:R-:W-:-:S05]  /*33f0*/  FMUL R26, R26, R45 ;  /* 0x0000002d1a1a7220 */ /* 0x000fca0000400000 */
[----:B------:R-:W5:Y:S01]  /*3400*/  MUFU.RCP R11, R11 ;  /* 0x0000000b000b7308 */ /* 0x000f620000001000 */
[C---:B--2---:R-:W-:Y:S01]  /*3410*/  FMUL R4, R6.reuse, R7 ;  /* 0x0000000706047220 */ /* 0x044fe20000400000 */
[----:B------:R-:W-:Y:S01]  /*3420*/  FMUL R7, R23, R14 ;  /* 0x0000000e17077220 */ /* 0x000fe20000400000 */
[----:B------:R-:W-:Y:S02]  /*3430*/  F2FP.BF16.F32.PACK_AB R6, R6, R23 ;  /* 0x000000170606723e */ /* 0x000fe400000010ff */
[----:B------:R-:W-:Y:S01]  /*3440*/  FMUL R33, R33, R4 ;  /* 0x0000000421217220 */ /* 0x000fe20000400000 */
[----:B------:R-:W-:Y:S01]  /*3450*/  FMUL R32, R32, R7 ;  /* 0x0000000720207220 */ /* 0x000fe20000400000 */
[----:B------:R-:W-:Y:S01]  /*3460*/  F2FP.BF16.F32.PACK_AB R4, R41, R40 ;  /* 0x000000282904723e */ /* 0x000fe200000010ff */
[----:B------:R-:W2:Y:S01]  /*3470*/  MUFU.RCP R43, R43 ;  /* 0x0000002b002b7308 */ /* 0x000ea20000001000 */
[----:B-1----:R-:W-:Y:S01]  /*3480*/  FMUL R9, R40, R9 ;  /* 0x0000000928097220 */ /* 0x002fe20000400000 */
[----:B------:R-:W-:-:S02]  /*3490*/  F2FP.BF16.F32.PACK_AB R7, R47, R46 ;  /* 0x0000002e2f07723e */ /* 0x000fc400000010ff */
[----:B------:R-:W-:Y:S01]  /*34a0*/  F2FP.BF16.F32.PACK_AB R14, R79, R78 ;  /* 0x0000004e4f0e723e */ /* 0x000fe200000010ff */
[----:B------:R-:W-:Y:S01]  /*34b0*/  FMUL R28, R28, R9 ;  /* 0x000000091c1c7220 */ /* 0x000fe20000400000 */
[----:B------:R-:W-:Y:S01]  /*34c0*/  F2FP.BF16.F32.PACK_AB R9, R73, R90 ;  /* 0x0000005a4909723e */ /* 0x000fe200000010ff */
[----:B------:R1:W-:Y:S01]  /*34d0*/  STSM.16.M88.4 [R25], R4 ;  /* 0x0000000419007844 */ /* 0x0003e20000000200 */
[----:B------:R-:W4:Y:S01]  /*34e0*/  MUFU.RCP R76, R76 ;  /* 0x0000004c004c7308 */ /* 0x000f220000001000 */
[----:B-----5:R-:W-:Y:S01]  /*34f0*/  FMUL R11, R42, R11 ;  /* 0x0000000b2a0b7220 */ /* 0x020fe20000400000 */
[----:B------:R-:W-:Y:S02]  /*3500*/  F2FP.BF16.F32.PACK_AB R23, R27, R26 ;  /* 0x0000001a1b17723e */ /* 0x000fe400000010ff */
[----:B------:R-:W-:Y:S01]  /*3510*/  F2FP.BF16.F32.PACK_AB R16, R29, R28 ;  /* 0x0000001c1d10723e */ /* 0x000fe200000010ff */
[----:B------:R-:W-:Y:S01]  /*3520*/  FMUL R30, R30, R11 ;  /* 0x0000000b1e1e7220 */ /* 0x000fe20000400000 */
[----:B------:R-:W-:-:S02]  /*3530*/  F2FP.BF16.F32.PACK_AB R11, R37, R36 ;  /* 0x00000024250b723e */ /* 0x000fc400000010ff */
[----:B---3--:R-:W-:Y:S01]  /*3540*/  F2FP.BF16.F32.PACK_AB R18, R33, R32 ;  /* 0x000000202112723e */ /* 0x008fe200000010ff */
[----:B--2---:R-:W-:Y:S01]  /*3550*/  FMUL R43, R46, R43 ;  /* 0x0000002b2e2b7220 */ /* 0x004fe20000400000 */
[----:B------:R-:W-:Y:S01]  /*3560*/  F2FP.BF16.F32.PACK_AB R17, R31, R30 ;  /* 0x0000001e1f11723e */ /* 0x000fe200000010ff */
[----:B------:R1:W-:Y:S02]  /*3570*/  STSM.16.M88.4 [R44], R8 ;  /* 0x000000082c007844 */ /* 0x0003e40000000200 */
[----:B------:R-:W-:Y:S02]  /*3580*/  FMUL R34, R34, R43 ;  /* 0x0000002b22227220 */ /* 0x000fe40000400000 */
[----:B------:R1:W-:Y:S01]  /*3590*/  STSM.16.M88.4 [R74], R12 ;  /* 0x0000000c4a007844 */ /* 0x0003e20000000200 */
[----:B----4-:R-:W-:-:S03]  /*35a0*/  FMUL R76, R47, R76 ;  /* 0x0000004c2f4c7220 */ /* 0x010fc60000400000 */
[----:B------:R1:W-:Y:S01]  /*35b0*/  STSM.16.M88.4 [R71], R20 ;  /* 0x0000001447007844 */ /* 0x0003e20000000200 */
[----:B------:R-:W-:-:S05]  /*35c0*/  FMUL R35, R35, R76 ;  /* 0x0000004c23237220 */ /* 0x000fca0000400000 */
[----:B------:R-:W-:-:S05]  /*35d0*/  F2FP.BF16.F32.PACK_AB R19, R35, R34 ;  /* 0x000000222313723e */ /* 0x000fca00000010ff */
[----:B------:R1:W-:Y:S01]  /*35e0*/  STSM.16.M88.4 [R24], R16 ;  /* 0x0000001018007844 */ /* 0x0003e20000000200 */
[----:B------:R2:W-:Y:S06]  /*35f0*/  MEMBAR.ALL.CTA ;  /* 0x0000000000007992 */ /* 0x0005ec0000008000 */
[----:B--2---:R-:W2:Y:S02]  /*3600*/  FENCE.VIEW.ASYNC.S ;  /* 0x00000000000073c6 */ /* 0x004ea40000000000 */
[----:B--2---:R-:W-:Y:S06]  /*3610*/  BAR.SYNC.DEFER_BLOCKING 0x1, 0x80 ;  /* 0x0042000000007b1d */ /* 0x004fec0000010000 */
[----:B------:R-:W-:Y:S05]  /*3620*/  BRA.U !UP2, `(.L_x_25) ;  /* 0x000000010a447547 */ /* 0x000fea000b800000 */
[----:B------:R-:W-:Y:S02]  /*3630*/  USHF.L.U32 UR12, UR12, 0xc, URZ ;  /* 0x0000000c0c0c7899 */ /* 0x000fe400080006ff */
[----:B------:R-:W-:Y:S02]  /*3640*/  USHF.L.U32 UR8, UR8, 0xc, URZ ;  /* 0x0000000c08087899 */ /* 0x000fe400080006ff */
[----:B------:R-:W-:Y:S02]  /*3650*/  UIADD3 UR12, UPT, UPT, UR12, UR12, URZ ;  /* 0x0000000c0c0c7290 */ /* 0x000fe4000fffe0ff */
[----:B------:R-:W-:Y:S02]  /*3660*/  USHF.L.U32 UR13, UR5, 0x7, URZ ;  /* 0x00000007050d7899 */ /* 0x000fe400080006ff */
[----:B------:R-:W-:Y:S02]  /*3670*/  UIADD3 UR8, UPT, UPT, UR8, UR8, URZ ;  /* 0x0000000808087290 */ /* 0x000fe4000fffe0ff */
[----:B------:R-:W-:-:S02]  /*3680*/  USHF.L.U32 UR14, UR14, 0x6, URZ ;  /* 0x000000060e0e7899 */ /* 0x000fc400080006ff */
[----:B------:R-:W-:Y:S02]  /*3690*/  UIADD3 UR12, UPT, UPT, UR12, 0x400, UR21 ;  /* 0x000004000c0c7890 */ /* 0x000fe4000fffe015 */
[----:B------:R-:W-:Y:S02]  /*36a0*/  UIADD3 UR9, UPT, UPT, UR13, 0x40, URZ ;  /* 0x000000400d097890 */ /* 0x000fe4000fffe0ff */
[----:B------:R-:W-:Y:S02]  /*36b0*/  UIADD3 UR8, UPT, UPT, UR8, 0x400, UR21 ;  /* 0x0000040008087890 */ /* 0x000fe4000fffe015 */
[----:B------:R-:W-:Y:S01]  /*36c0*/  USHF.L.U32 UR5, UR5, 0x6, URZ ;  /* 0x0000000605057899 */ /* 0x000fe200080006ff */
[----:B------:R-:W-:Y:S02]  /*36d0*/  UMOV UR10, UR14 ;  /* 0x0000000e000a7c82 */ /* 0x000fe40008000000 */
[----:B------:R2:W-:Y:S01]  /*36e0*/  UTMASTG.2D [UR12], [UR32], desc[URZ] ;  /* 0x0000ff0c200073b5 */ /* 0x0005e20008009000 */
[----:B------:R-:W-:-:S03]  /*36f0*/  UMOV UR6, UR14 ;  /* 0x0000000e00067c82 */ /* 0x000fc60008000000 */
[----:B------:R2:W-:Y:S02]  /*3700*/  UTMASTG.2D [UR8], [UR32], desc[URZ] ;  /* 0x0000ff08200073b5 */ /* 0x0005e40008009000 */
[----:B------:R2:W-:Y:S01]  /*3710*/  UTMASTG.2D [UR4], [UR30], desc[URZ] ;  /* 0x0000ff041e0073b5 */ /* 0x0005e20008009000 */
[----:B------:R0:W-:Y:S01]  /*3720*/  UTMACMDFLUSH ;  /* 0x00000000000079b7 */ /* 0x0001e20000000000 */
[----:B--2---:R-:W-:-:S04]  /*3730*/  DEPBAR.LE SB0, 0x3 ;  /* 0x000080c00000791a */ /* 0x004fc80000000000 */
.L_x_25:
[----:B------:R-:W-:Y:S01]  /*3740*/  UIADD3 UR29, UPT, UPT, UR28, UR29, URZ ;  /* 0x0000001d1c1d7290 */ /* 0x000fe2000fffe0ff */
[----:B------:R-:W-:Y:S01]  /*3750*/  BAR.SYNC.DEFER_BLOCKING 0x1, 0x80 ;  /* 0x0042000000007b1d */ /* 0x000fe20000010000 */
[----:B------:R-:W-:Y:S01]  /*3760*/  ELECT P0, URZ, PT ;  /* 0x0000000000ff782f */ /* 0x000fe20003800000 */
[----:B------:R-:W-:Y:S01]  /*3770*/  VIADD R2, R2, 0x1 ;  /* 0x0000000102027836 */ /* 0x000fe20000000000 */
[----:B------:R-:W-:Y:S02]  /*3780*/  UIMAD.WIDE.U32 UR8, UR29, UR25, URZ ;  /* 0x000000191d0872a5 */ /* 0x000fe4000f8e00ff */
[----:B------:R-:W-:Y:S02]  /*3790*/  UISETP.GE.AND UP0, UPT, UR29, 0x800, UPT ;  /* 0x000008001d00788c */ /* 0x000fe4000bf06270 */
[----:B------:R-:W-:Y:S02]  /*37a0*/  UIADD3 UR5, UPT, UPT, UR29, -UR9, URZ ;  /* 0x800000091d057290 */ /* 0x000fe4000fffe0ff */
[----:B------:R-:W-:-:S02]  /*37b0*/  UIADD3 UR27, UPT, UPT, UR27, 0x1, URZ ;  /* 0x000000011b1b7890 */ /* 0x000fc4000fffe0ff */
[----:B------:R-:W-:-:S04]  /*37c0*/  USHF.R.U32.HI UR5, URZ, UR20, UR5 ;  /* 0x00000014ff057299 */ /* 0x000fc80008011605 */
[----:B------:R-:W-:-:S04]  /*37d0*/  UIADD3 UR5, UPT, UPT, UR9, UR5, URZ ;  /* 0x0000000509057290 */ /* 0x000fc8000fffe0ff */
[----:B------:R-:W-:-:S04]  /*37e0*/  USHF.R.U32.HI UR8, URZ, UR19, UR5 ;  /* 0x00000013ff087299 */ /* 0x000fc80008011605 */
[----:B------:R-:W-:Y:S01]  /*37f0*/  UIADD3 UR8, UPT, UPT, -UR8, URZ, URZ ;  /* 0x000000ff08087290 */ /* 0x000fe2000fffe1ff */
[----:B------:R2:W-:Y:S01]  /*3800*/  @P0 SYNCS.ARRIVE.TRANS64.ART0 RZ, [R3+URZ+0x80], R0 ;  /* 0x0000800003ff09a7 */ /* 0x0005e200085000ff */
[C---:B------:R-:W-:Y:S02]  /*3810*/  ISETP.NE.AND P0, PT, R2.reuse, 0x2, PT ;  /* 0x000000020200780c */ /* 0x040fe40003f05270 */
[----:B------:R-:W-:Y:S02]  /*3820*/  UIMAD UR8, UR24, UR8, UR29 ;  /* 0x00000008180872a4 */ /* 0x000fe4000f8e021d */
[----:B------:R-:W-:Y:S02]  /*3830*/  SEL R2, R2, RZ, P0 ;  /* 0x000000ff02027207 */ /* 0x000fe40000000000 */
[----:B------:R-:W-:-:S07]  /*3840*/  UIMAD.WIDE.U32 UR12, UR8, UR11, URZ ;  /* 0x0000000b080c72a5 */ /* 0x000fce000f8e00ff */
[----:B------:R-:W-:Y:S02]  /*3850*/  UMOV UR9, UR13 ;  /* 0x0000000d00097c82 */ /* 0x000fe40008000000 */
[----:B------:R-:W-:-:S04]  /*3860*/  UIADD3 UR5, UPT, UPT, UR8, -UR9, URZ ;  /* 0x8000000908057290 */ /* 0x000fc8000fffe0ff */
[----:B------:R-:W-:-:S04]  /*3870*/  USHF.R.U32.HI UR5, URZ, UR18, UR5 ;  /* 0x00000012ff057299 */ /* 0x000fc80008011605 */
[----:B------:R-:W-:Y:S01]  /*3880*/  UIADD3 UR5, UPT, UPT, UR9, UR5, URZ ;  /* 0x0000000509057290 */ /* 0x000fe2000fffe0ff */
[----:B--2---:R-:W-:-:S03]  /*3890*/  SEL R3, RZ, 0x1, P0 ;  /* 0x00000001ff037807 */ /* 0x004fc60000000000 */
[----:B------:R-:W-:Y:S01]  /*38a0*/  USHF.R.U32.HI UR6, URZ, UR17, UR5 ;  /* 0x00000011ff067299 */ /* 0x000fe20008011605 */
[----:B------:R-:W-:-:S03]  /*38b0*/  LOP3.LUT R60, R60, R3, RZ, 0x3c, !PT ;  /* 0x000000033c3c7212 */ /* 0x000fc600078e3cff */
[----:B------:R-:W-:Y:S02]  /*38c0*/  UIMAD.WIDE.U32 UR12, UR6, UR23, URZ ;  /* 0x00000017060c72a5 */ /* 0x000fe4000f8e00ff */
[----:B------:R-:W-:-:S04]  /*38d0*/  UIADD3 UR14, UPT, UPT, -UR6, URZ, URZ ;  /* 0x000000ff060e7290 */ /* 0x000fc8000fffe1ff */
[----:B------:R-:W-:Y:S01]  /*38e0*/  UIMAD UR14, UR7, UR14, UR8 ;  /* 0x0000000e070e72a4 */ /* 0x000fe2000f8e0208 */
[----:B------:R-:W-:Y:S02]  /*38f0*/  UMOV UR9, UR13 ;  /* 0x0000000d00097c82 */ /* 0x000fe40008000000 */
[----:B------:R-:W-:-:S04]  /*3900*/  UIADD3 UR5, UPT, UPT, UR6, -UR9, URZ ;  /* 0x8000000906057290 */ /* 0x000fc8000fffe0ff */
[----:B------:R-:W-:-:S04]  /*3910*/  USHF.R.U32.HI UR5, URZ, UR16, UR5 ;  /* 0x00000010ff057299 */ /* 0x000fc80008011605 */
[----:B------:R-:W-:-:S04]  /*3920*/  UIADD3 UR5, UPT, UPT, UR9, UR5, URZ ;  /* 0x0000000509057290 */ /* 0x000fc8000fffe0ff */
[----:B------:R-:W-:-:S04]  /*3930*/  USHF.R.U32.HI UR5, URZ, UR15, UR5 ;  /* 0x0000000fff057299 */ /* 0x000fc80008011605 */
[----:B------:R-:W-:-:S04]  /*3940*/  UIADD3 UR5, UPT, UPT, -UR5, URZ, URZ ;  /* 0x000000ff05057290 */ /* 0x000fc8000fffe1ff */
[----:B------:R-:W-:Y:S01]  /*3950*/  UIMAD UR5, UR22, UR5, UR6 ;  /* 0x00000005160572a4 */ /* 0x000fe2000f8e0206 */
[----:B------:R-:W-:Y:S11]  /*3960*/  BRA.U !UP0, `(.L_x_26) ;  /* 0xffffffe508607547 */ /* 0x000ff6000b83ffff */
.L_x_23:
[----:B------:R-:W-:Y:S05]  /*3970*/  BRA.U !UP2, `(.L_x_27) ;  /* 0x000000010a1c7547 */ /* 0x000fea000b800000 */
[----:B------:R-:W2:Y:S01]  /*3980*/  S2UR UR4, SR_CgaCtaId ;  /* 0x00000000000479c3 */ /* 0x000ea20000008800 */
[----:B------:R-:W-:Y:S01]  /*3990*/  ELECT P0, URZ, PT ;  /* 0x0000000000ff782f */ /* 0x000fe20003800000 */
[----:B------:R-:W-:Y:S01]  /*39a0*/  HFMA2 R0, -RZ, RZ, 0, 5.9604644775390625e-08 ;  /* 0x00000001ff007431 */ /* 0x000fe200000001ff */
[----:B------:R-:W-:-:S05]  /*39b0*/  UMOV UR5, 0x40 ;  /* 0x0000004000057882 */ /* 0x000fca0000000000 */
[----:B------:R-:W-:Y:S01]  /*39c0*/  UVIRTCOUNT.DEALLOC.SMPOOL 0x80 ;  /* 0x000000800000784c */ /* 0x000fe20000000000 */
[----:B--2---:R-:W-:-:S09]  /*39d0*/  ULEA UR4, UR4, UR5, 0x18 ;  /* 0x0000000504047291 */ /* 0x004fd2000f8ec0ff */
[----:B------:R2:W-:Y:S03]  /*39e0*/  @P0 STS.U8 [UR4], R0 ;  /* 0x00000000ff000988 */ /* 0x0005e60008000004 */
.L_x_27:
[----:B------:R-:W-:Y:S06]  /*39f0*/  BAR.SYNC.DEFER_BLOCKING 0x1, 0x80 ;  /* 0x0042000000007b1d */ /* 0x000fec0000010000 */
[----:B------:R-:W-:Y:S05]  /*3a00*/  BRA.U !UP2, `(.L_x_28) ;  /* 0x000000010aa07547 */ /* 0x000fea000b800000 */
[----:B------:R-:W3:Y:S01]  /*3a10*/  S2UR UR5, SR_CgaCtaId ;  /* 0x00000000000579c3 */ /* 0x000ee20000008800 */
[----:B------:R-:W-:Y:S01]  /*3a20*/  NOP ;  /* 0x0000000000007918 */ /* 0x000fe20000000000 */
[----:B------:R-:W-:Y:S01]  /*3a30*/  UMOV UR4, 0x50 ;  /* 0x0000005000047882 */ /* 0x000fe20000000000 */
[----:B-1----:R-:W-:Y:S01]  /*3a40*/  LOP3.LUT R4, R67, 0xffff, RZ, 0xc0, !PT ;  /* 0x0000ffff43047812 */ /* 0x002fe200078ec0ff */
[----:B------:R-:W-:Y:S02]  /*3a50*/  IMAD.MOV.U32 R3, RZ, RZ, 0xf ;  /* 0x0000000fff037424 */ /* 0x000fe400078e00ff */
[----:B------:R-:W-:Y:S01]  /*3a60*/  IMAD.MOV.U32 R2, RZ, RZ, 0x1 ;  /* 0x00000001ff027424 */ /* 0x000fe200078e00ff */
[----:B------:R-:W-:-:S04]  /*3a70*/  SHF.R.U32.HI R4, RZ, 0x5, R4 ;  /* 0x00000005ff047819 */ /* 0x000fc80000011604 */
[----:B------:R-:W-:Y:S01]  /*3a80*/  SHF.L.U32 R3, R3, R4, RZ ;  /* 0x0000000403037219 */ /* 0x000fe200000006ff */
[----:B------:R-:W-:-:S05]  /*3a90*/  VIADD R5, R4, 0x10 ;  /* 0x0000001004057836 */ /* 0x000fca0000000000 */
[----:B------:R-:W-:Y:S01]  /*3aa0*/  SHF.L.U32 R2, R2, R5, RZ ;  /* 0x0000000502027219 */ /* 0x000fe200000006ff */
[----:B---3--:R-:W-:-:S03]  /*3ab0*/  ULEA UR5, UR5, UR4, 0x18 ;  /* 0x0000000405057291 */ /* 0x008fc6000f8ec0ff */
[----:B------:R-:W-:-:S04]  /*3ac0*/  LOP3.LUT R5, R2, R3, RZ, 0xfc, !PT ;  /* 0x0000000302057212 */ /* 0x000fc800078efcff */
[C---:B------:R-:W-:Y:S02]  /*3ad0*/  LOP3.LUT R3, R5.reuse, 0xffff, RZ, 0xc0, !PT ;  /* 0x0000ffff05037812 */ /* 0x040fe400078ec0ff */
[----:B--2---:R-:W1:Y:S02]  /*3ae0*/  LDS R0, [UR5] ;  /* 0x00000005ff007984 */ /* 0x004e640008000800 */
[----:B-1----:R-:W-:-:S04]  /*3af0*/  LOP3.LUT R2, R5, 0xffff, R0, 0x80, !PT ;  /* 0x0000ffff05027812 */ /* 0x002fc800078e8000 */
[----:B------:R-:W-:-:S13]  /*3b00*/  ISETP.NE.AND P0, PT, R2, R3, PT ;  /* 0x000000030200720c */ /* 0x000fda0003f05270 */
[----:B------:R-:W-:Y:S05]  /*3b10*/  @P0 BRA `(.L_x_29) ;  /* 0x0000000000500947 */ /* 0x000fea0003800000 */
[----:B------:R-:W-:Y:S02]  /*3b20*/  SHF.R.U32.HI R0, RZ, 0x10, R0 ;  /* 0x00000010ff007819 */ /* 0x000fe40000011600 */
[----:B------:R-:W-:-:S04]  /*3b30*/  SHF.R.U32.HI R3, RZ, 0x10, R5 ;  /* 0x00000010ff037819 */ /* 0x000fc80000011605 */
[----:B------:R-:W-:-:S04]  /*3b40*/  LOP3.LUT R0, R0, R3, RZ, 0xc0, !PT ;  /* 0x0000000300007212 */ /* 0x000fc800078ec0ff */
[----:B------:R-:W-:-:S13]  /*3b50*/  ISETP.NE.AND P0, PT, R0, R3, PT ;  /* 0x000000030000720c */ /* 0x000fda0003f05270 */
[----:B------:R-:W-:Y:S05]  /*3b60*/  @P0 BRA `(.L_x_30) ;  /* 0x0000000000300947 */ /* 0x000fea0003800000 */
[----:B------:R-:W-:Y:S01]  /*3b70*/  R2UR UR7, R5 ;  /* 0x00000000050772ca */ /* 0x000fe200000e0000 */
[----:B------:R-:W1:Y:S01]  /*3b80*/  S2R R2, SR_LANEID ;  /* 0x0000000000027919 */ /* 0x000e620000000000 */
[----:B------:R-:W-:Y:S02]  /*3b90*/  VOTEU.ANY UR6, UPT, PT ;  /* 0x0000000000067886 */ /* 0x000fe400038e0100 */
[----:B------:R-:W-:-:S09]  /*3ba0*/  UFLO.U32 UR6, UR6 ;  /* 0x00000006000672bd */ /* 0x000fd200080e0000 */
[----:B------:R-:W-:-:S06]  /*3bb0*/  ULOP3.LUT UR7, URZ, UR7, URZ, 0x33, !UPT ;  /* 0x00000007ff077292 */ /* 0x000fcc000f8e33ff */
[----:B------:R-:W-:-:S04]  /*3bc0*/  IMAD.U32 R0, RZ, RZ, UR7 ;  /* 0x00000007ff007e24 */ /* 0x000fc8000f8e00ff */
[----:B------:R-:W2:Y:S02]  /*3bd0*/  REDUX UR4, R0 ;  /* 0x00000000000473c4 */ /* 0x000ea40000000000 */
[----:B------:R3:W-:Y:S01]  /*3be0*/  UTCATOMSWS.AND URZ, UR7 ;  /* 0x0000000700ff79e3 */ /* 0x0007e20008000000 */
[----:B-1----:R-:W-:Y:S01]  /*3bf0*/  ISETP.EQ.U32.AND P0, PT, R2, UR6, PT ;  /* 0x0000000602007c0c */ /* 0x002fe2000bf02070 */
[----:B--2---:R-:W-:-:S12]  /*3c00*/  IMAD.U32 R2, RZ, RZ, UR4 ;  /* 0x00000004ff027e24 */ /* 0x004fd8000f8e00ff */
[----:B------:R3:W-:Y:S01]  /*3c10*/  @P0 ATOMS.AND RZ, [UR5], R2 ;  /* 0x00000002ffff098c */ /* 0x0007e2000a800005 */
[----:B------:R-:W-:Y:S05]  /*3c20*/  BRA `(.L_x_31) ;  /* 0x0000000000147947 */ /* 0x000fea0003800000 */
.L_x_30:
[----:B------:R-:W-:Y:S02]  /*3c30*/  MOV R2, 0x3c50 ;  /* 0x00003c5000027802 */ /* 0x000fe40000000f00 */
[----:B------:R-:W-:Y:S05]  /*3c40*/  CALL.REL.NOINC `($__internal_0_$__cuda_sm10x_tcgen05_guardrail_trap_col_being_dealloced_not_returned_by_alloc) ;  /* 0x0000000000cc7944 */ /* 0x000fea0003c00000 */
[----:B------:R-:W-:Y:S05]  /*3c50*/  BRA `(.L_x_31) ;  /* 0x0000000000087947 */ /* 0x000fea0003800000 */
.L_x_29:
[----:B------:R-:W-:Y:S02]  /*3c60*/  MOV R2, 0x3c80 ;  /* 0x00003c8000027802 */ /* 0x000fe40000000f00 */
[----:B------:R-:W-:Y:S05]  /*3c70*/  CALL.REL.NOINC `($__internal_2_$__cuda_sm10x_tcgen05_guardrail_trap_unallocated_columns_being_dealloced) ;  /* 0x0000000000d87944 */ /* 0x000fea0003c00000 */
.L_x_31:
[----:B------:R-:W-:Y:S01]  /*3c80*/  NOP ;  /* 0x0000000000007918 */ /* 0x000fe20000000000 */
.L_x_28:
[----:B------:R-:W-:-:S04]  /*3c90*/  DEPBAR.LE SB0, 0x0 ;  /* 0x000080000000791a */ /* 0x000fc80000000000 */
[----:B---3--:R-:W-:Y:S05]  /*3ca0*/  EXIT ;  /* 0x000000000000794d */ /* 0x008fea0003800000 */
.L_x_6:
[----:B------:R-:W-:Y:S02]  /*3cb0*/  MOV R6, UR14 ;  /* 0x0000000e00067c02 */ /* 0x000fe40008000f00 */
[----:B------:R-:W-:Y:S02]  /*3cc0*/  MOV R7, UR14 ;  /* 0x0000000e00077c02 */ /* 0x000fe40008000f00 */
[----:B------:R-:W-:-:S07]  /*3cd0*/  MOV R2, UR9 ;  /* 0x0000000900027c02 */ /* 0x000fce0008000f00 */
.L_x_32:
[----:B-1----:R1:W2:Y:S02]  /*3ce0*/  SYNCS.PHASECHK.TRANS64.TRYWAIT P0, [R2+URZ+0x38], R7 ;  /* 0x00003807020075a7 */ /* 0x0022a400080011ff */
[----:B--2---:R-:W-:Y:S05]  /*3cf0*/  @!P0 NANOSLEEP.SYNCS 0x989680 ;  /* 0x009896800000895d */ /* 0x004fea0003900000 */
[----:B------:R-:W2:Y:S02]  /*3d00*/  @!P0 SYNCS.PHASECHK.TRANS64 P0, [R2+URZ+0x38], R7 ;  /* 0x00003807020085a7 */ /* 0x000ea400080010ff */
[----:B--2---:R-:W-:Y:S05]  /*3d10*/  @!P0 BRA `(.L_x_32) ;  /* 0xfffffffc00f08947 */ /* 0x004fea000383ffff */
[----:B------:R-:W-:Y:S05]  /*3d20*/  BRA `(.L_x_5) ;  /* 0xffffffcc00147947 */ /* 0x000fea000383ffff */
.L_x_9:
[----:B------:R-:W-:Y:S02]  /*3d30*/  MOV R6, UR6 ;  /* 0x0000000600067c02 */ /* 0x000fe40008000f00 */
[----:B------:R-:W-:Y:S02]  /*3d40*/  MOV R7, UR6 ;  /* 0x0000000600077c02 */ /* 0x000fe40008000f00 */
[----:B------:R-:W-:-:S07]  /*3d50*/  MOV R2, UR4 ;  /* 0x0000000400027c02 */ /* 0x000fce0008000f00 */
.L_x_33:
[----:B-1----:R1:W5:Y:S02]  /*3d60*/  SYNCS.PHASECHK.TRANS64.TRYWAIT P0, [R2+URZ+0x38], R7 ;  /* 0x00003807020075a7 */ /* 0x00236400080011ff */
[----:B-----5:R-:W-:Y:S05]  /*3d70*/  @!P0 NANOSLEEP.SYNCS 0x989680 ;  /* 0x009896800000895d */ /* 0x020fea0003900000 */
[----:B------:R-:W5:Y:S02]  /*3d80*/  @!P0 SYNCS.PHASECHK.TRANS64 P0, [R2+URZ+0x38], R7 ;  /* 0x00003807020085a7 */ /* 0x000f6400080010ff */
[----:B-----5:R-:W-:Y:S05]  /*3d90*/  @!P0 BRA `(.L_x_33) ;  /* 0xfffffffc00f08947 */ /* 0x020fea000383ffff */
[----:B------:R-:W-:Y:S05]  /*3da0*/  BRA `(.L_x_34) ;  /* 0xffffffd0002c7947 */ /* 0x000fea000383ffff */
.L_x_12:
[----:B------:R-:W-:Y:S02]  /*3db0*/  MOV R2, UR7 ;  /* 0x0000000700027c02 */ /* 0x000fe40008000f00 */
[-C--:B------:R-:W-:Y:S02]  /*3dc0*/  MOV R6, R3.reuse ;  /* 0x0000000300067202 */ /* 0x080fe40000000f00 */
[----:B------:R-:W-:-:S07]  /*3dd0*/  MOV R7, R3 ;  /* 0x0000000300077202 */ /* 0x000fce0000000f00 */
.L_x_35:
[----:B-1----:R1:W4:Y:S02]  /*3de0*/  SYNCS.PHASECHK.TRANS64.TRYWAIT P0, [R2+URZ+0x80], R7 ;  /* 0x00008007020075a7 */ /* 0x00232400080011ff */
[----:B----4-:R-:W-:Y:S05]  /*3df0*/  @!P0 NANOSLEEP.SYNCS 0x989680 ;  /* 0x009896800000895d */ /* 0x010fea0003900000 */
[----:B------:R-:W4:Y:S02]  /*3e00*/  @!P0 SYNCS.PHASECHK.TRANS64 P0, [R2+URZ+0x80], R7 ;  /* 0x00008007020085a7 */ /* 0x000f2400080010ff */
[----:B----4-:R-:W-:Y:S05]  /*3e10*/  @!P0 BRA `(.L_x_35) ;  /* 0xfffffffc00f08947 */ /* 0x010fea000383ffff */
[----:B------:R-:W-:Y:S05]  /*3e20*/  BRA `(.L_x_36) ;  /* 0xffffffd000ec7947 */ /* 0x000fea000383ffff */
.L_x_14:
[----:B------:R-:W-:Y:S02]  /*3e30*/  MOV R6, UR12 ;  /* 0x0000000c00067c02 */ /* 0x000fe40008000f00 */
[----:B------:R-:W-:Y:S02]  /*3e40*/  MOV R7, UR12 ;  /* 0x0000000c00077c02 */ /* 0x000fe40008000f00 */
[----:B------:R-:W-:Y:S07]  /*3e50*/  MOV R2, UR5 ;  /* 0x0000000500027c02 */ /* 0x000fee0008000f00 */
.L_x_37:
[----:B-1----:R1:W4:Y:S02]  /*3e60*/  SYNCS.PHASECHK.TRANS64.TRYWAIT P0, [R2+URZ], R7 ;  /* 0x00000007020075a7 */ /* 0x00232400080011ff */
[----:B----4-:R-:W-:Y:S05]  /*3e70*/  @!P0 NANOSLEEP.SYNCS 0x989680 ;  /* 0x009896800000895d */ /* 0x010fea0003900000 */
[----:B------:R-:W4:Y:S02]  /*3e80*/  @!P0 SYNCS.PHASECHK.TRANS64 P0, [R2+URZ], R7 ;  /* 0x00000007020085a7 */ /* 0x000f2400080010ff */
[----:B----4-:R-:W-:Y:S05]  /*3e90*/  @!P0 BRA `(.L_x_37) ;  /* 0xfffffffc00f08947 */ /* 0x010fea000383ffff */
[----:B------:R-:W-:Y:S05]  /*3ea0*/  BRA `(.L_x_13) ;  /* 0xffffffd400347947 */ /* 0x000fea000383ffff */
.L_x_17:
[----:B----45:R-:W-:Y:S02]  /*3eb0*/  MOV R2, UR4 ;  /* 0x0000000400027c02 */ /* 0x030fe40008000f00 */
[----:B------:R-:W-:-:S07]  /*3ec0*/  MOV R7, R6 ;  /* 0x0000000600077202 */ /* 0x000fce0000000f00 */
.L_x_38:
[----:B-1----:R1:W4:Y:S02]  /*3ed0*/  SYNCS.PHASECHK.TRANS64.TRYWAIT P0, [R2+URZ+0x80], R7 ;  /* 0x00008007020075a7 */ /* 0x00232400080011ff */
[----:B----4-:R-:W-:Y:S05]  /*3ee0*/  @!P0 NANOSLEEP.SYNCS 0x989680 ;  /* 0x009896800000895d */ /* 0x010fea0003900000 */
[----:B------:R-:W4:Y:S02]  /*3ef0*/  @!P0 SYNCS.PHASECHK.TRANS64 P0, [R2+URZ+0x80], R7 ;  /* 0x00008007020085a7 */ /* 0x000f2400080010ff */
[----:B----4-:R-:W-:Y:S05]  /*3f00*/  @!P0 BRA `(.L_x_38) ;  /* 0xfffffffc00f08947 */ /* 0x010fea000383ffff */
[----:B------:R-:W-:Y:S05]  /*3f10*/  BRA `(.L_x_10) ;  /* 0xffffffd400d47947 */ /* 0x000fea000383ffff */
.L_x_24:
[----:B------:R-:W-:-:S07]  /*3f20*/  MOV R7, R6 ;  /* 0x0000000600077202 */ /* 0x000fce0000000f00 */
.L_x_39:
[----:B-1----:R1:W2:Y:S02]  /*3f30*/  SYNCS.PHASECHK.TRANS64.TRYWAIT P0, [R3+URZ+0x70], R7 ;  /* 0x00007007030075a7 */ /* 0x0022a400080011ff */
[----:B--2---:R-:W-:Y:S05]  /*3f40*/  @!P0 NANOSLEEP.SYNCS 0x989680 ;  /* 0x009896800000895d */ /* 0x004fea0003900000 */
[----:B------:R-:W2:Y:S02]  /*3f50*/  @!P0 SYNCS.PHASECHK.TRANS64 P0, [R3+URZ+0x70], R7 ;  /* 0x00007007030085a7 */ /* 0x000ea400080010ff */
[----:B--2---:R-:W-:Y:S05]  /*3f60*/  @!P0 BRA `(.L_x_39) ;  /* 0xfffffffc00f08947 */ /* 0x004fea000383ffff */
[----:B------:R-:W-:Y:S05]  /*3f70*/  BRA `(.L_x_40) ;  /* 0xffffffdc00f47947 */ /* 0x000fea000383ffff */
        .weak           $__internal_0_$__cuda_sm10x_tcgen05_guardrail_trap_col_being_dealloced_not_returned_by_alloc
        .type           $__internal_0_$__cuda_sm10x_tcgen05_guardrail_trap_col_being_dealloced_not_returned_by_alloc,@function
        .size           $__internal_0_$__cuda_sm10x_tcgen05_guardrail_trap_col_being_dealloced_not_returned_by_alloc,($__internal_1_$__cuda_sm10x_tcgen05_guardrail_trap_phase_invalid_during_alloc - $__internal_0_$__cuda_sm10x_tcgen05_guardrail_trap_col_being_dealloced_not_returned_by_alloc)
$__internal_0_$__cuda_sm10x_tcgen05_guardrail_trap_col_being_dealloced_not_returned_by_alloc:
[----:B------:R-:W-:Y:S05]  /*3f80*/  BPT.TRAP 0x1 ;  /* 0x000000040000795c */ /* 0x000fea0000300000 */
[----:B------:R-:W-:-:S04]  /*3f90*/  HFMA2 R3, -RZ, RZ, 0, 0 ;  /* 0x00000000ff037431 */ /* 0x000fc800000001ff */
[----:B------:R-:W-:Y:S05]  /*3fa0*/  RET.REL.NODEC R2 `(kernel_cutlass_kernel_cudnngemm_swigludense_gemm_persistent_swigluPersistentDenseGemmKernel_object_at__TiledMMA_ThrLayoutVMNK11110000_PermutationMNK____MMAAtom_ThrID10_ShapeMNK6412816_TVL_0) ;  /* 0xffffffc002147950 */ /* 0x000fea0003c3ffff */
        .weak           $__internal_1_$__cuda_sm10x_tcgen05_guardrail_trap_phase_invalid_during_alloc
        .type           $__internal_1_$__cuda_sm10x_tcgen05_guardrail_trap_phase_invalid_during_alloc,@function
        .size           $__internal_1_$__cuda_sm10x_tcgen05_guardrail_trap_phase_invalid_during_alloc,($__internal_2_$__cuda_sm10x_tcgen05_guardrail_trap_unallocated_columns_being_dealloced - $__internal_1_$__cuda_sm10x_tcgen05_guardrail_trap_phase_invalid_during_alloc)
$__internal_1_$__cuda_sm10x_tcgen05_guardrail_trap_phase_invalid_during_alloc:
[----:B------:R-:W-:Y:S05]  /*3fb0*/  BPT.TRAP 0x1 ;  /* 0x000000040000795c */ /* 0x000fea0000300000 */
[----:B------:R-:W-:-:S04]  /*3fc0*/  MOV R3, 0x0 ;  /* 0x0000000000037802 */ /* 0x000fc80000000f00 */
[----:B------:R-:W-:Y:S05]  /*3fd0*/  RET.REL.NODEC R2 `(kernel_cutlass_kernel_cudnngemm_swigludense_gemm_persistent_swigluPersistentDenseGemmKernel_object_at__TiledMMA_ThrLayoutVMNK11110000_PermutationMNK____MMAAtom_ThrID10_ShapeMNK6412816_TVL_0) ;  /* 0xffffffc002087950 */ /* 0x000fea0003c3ffff */
        .weak           $__internal_2_$__cuda_sm10x_tcgen05_guardrail_trap_unallocated_columns_being_dealloced
        .type           $__internal_2_$__cuda_sm10x_tcgen05_guardrail_trap_unallocated_columns_being_dealloced,@function
        .size           $__internal_2_$__cuda_sm10x_tcgen05_guardrail_trap_unallocated_columns_being_dealloced,(.L_x_44 - $__internal_2_$__cuda_sm10x_tcgen05_guardrail_trap_unallocated_columns_being_dealloced)
$__internal_2_$__cuda_sm10x_tcgen05_guardrail_trap_unallocated_columns_being_dealloced:
[----:B------:R-:W-:Y:S05]  /*3fe0*/  BPT.TRAP 0x1 ;  /* 0x000000040000795c */ /* 0x000fea0000300000 */
[----:B------:R-:W-:-:S04]  /*3ff0*/  HFMA2 R3, -RZ, RZ, 0, 0 ;  /* 0x00000000ff037431 */ /* 0x000fc800000001ff */
[----:B------:R-:W-:Y:S05]  /*4000*/  RET.REL.NODEC R2 `(kernel_cutlass_kernel_cudnngemm_swigludense_gemm_persistent_swigluPersistentDenseGemmKernel_object_at__TiledMMA_ThrLayoutVMNK11110000_PermutationMNK____MMAAtom_ThrID10_ShapeMNK6412816_TVL_0) ;  /* 0xffffffbc02fc7950 */ /* 0x000fea0003c3ffff */
.L_x_41:
[----:B------:R-:W-:-:S00]  /*4010*/  BRA `(.L_x_41) ;  /* 0xfffffffc00fc7947 */ /* 0x000fc0000383ffff */
[----:B------:R-:W-:-:S00]  /*4020*/  NOP ;  /* 0x0000000000007918 */ /* 0x000fc00000000000 */
        /* <DEDUP_REMOVED lines=13> */
.L_x_44:


//--------------------- .nv.shared.kernel_cutlass_kernel_cudnngemm_swigludense_gemm_persistent_swigluPersistentDenseGemmKernel_object_at__TiledMMA_ThrLayoutVMNK11110000_PermutationMNK____MMAAtom_ThrID10_ShapeMNK6412816_TVL_0 --------------------------
	.section	.nv.shared.kernel_cutlass_kernel_cudnngemm_swigludense_gemm_persistent_swigluPersistentDenseGemmKernel_object_at__TiledMMA_ThrLayoutVMNK11110000_PermutationMNK____MMAAtom_ThrID10_ShapeMNK6412816_TVL_0,"aw",@nobits
	.sectionflags	@""
	.align	1024
	.zero		1024


//--------------------- .nv.shared.reserved.0     --------------------------
	.section	.nv.shared.reserved.0,"aw",@nobits
	.align	8
	.weak		__nv_reservedSMEM_offset_0_alias
	.size		__nv_reservedSMEM_offset_0_alias, 0, 64
	.other		__nv_reservedSMEM_offset_0_alias,@"STO_CUDA_RESERVED_SHARED STV_DEFAULT"
__nv_reservedSMEM_offset_0_alias:
	.zero		0
.nv.shared.reserved.0:
	.zero		64
	.weak		__nv_reservedSMEM_allocation_phase
	.type		__nv_reservedSMEM_allocation_phase,@object
	.size		__nv_reservedSMEM_allocation_phase,(.L_0 - __nv_reservedSMEM_allocation_phase)
__nv_reservedSMEM_allocation_phase:
	.zero		1
.L_0:
	.zero		7
	.weak		__nv_reservedSMEM_devtool_atexit_pc
	.type		__nv_reservedSMEM_devtool_atexit_pc,@object
	.size		__nv_reservedSMEM_devtool_atexit_pc,(__nv_reservedSMEM_allocation_mask - __nv_reservedSMEM_devtool_atexit_pc)
__nv_reservedSMEM_devtool_atexit_pc:
	.zero		8
	.weak		__nv_reservedSMEM_allocation_mask
	.type		__nv_reservedSMEM_allocation_mask,@object
	.size		__nv_reservedSMEM_allocation_mask,(.L_2 - __nv_reservedSMEM_allocation_mask)
__nv_reservedSMEM_allocation_mask:
	.zero		4
.L_2:


//--------------------- .nv.constant0.kernel_cutlass_kernel_cudnngemm_swigludense_gemm_persistent_swigluPersistentDenseGemmKernel_object_at__TiledMMA_ThrLayoutVMNK11110000_PermutationMNK____MMAAtom_ThrID10_ShapeMNK6412816_TVL_0 --------------------------
	.section	.nv.constant0.kernel_cutlass_kernel_cudnngemm_swigludense_gemm_persistent_swigluPersistentDenseGemmKernel_object_at__TiledMMA_ThrLayoutVMNK11110000_PermutationMNK____MMAAtom_ThrID10_ShapeMNK6412816_TVL_0,"a",@progbits
	.sectionflags	@""
	.align	4
.nv.constant0.kernel_cutlass_kernel_cudnngemm_swigludense_gemm_persistent_swigluPersistentDenseGemmKernel_object_at__TiledMMA_ThrLayoutVMNK11110000_PermutationMNK____MMAAtom_ThrID10_ShapeMNK6412816_TVL_0:
	.zero		1512


//--------------------- SYMBOLS --------------------------

	.type		.nv.reservedSmem.offset0,@object
	.size		.nv.reservedSmem.offset0,0x4
	.type		.nv.reservedSmem.cap,@object
	.size		.nv.reservedSmem.cap,0x4
